	.target	sm_90a

	.elftype	@"ET_EXEC"


//--------------------- .note.nv.tkinfo           --------------------------
	.section	.note.nv.tkinfo,"",@"SHT_NOTE"
	.sectionflags	@"SHF_NOTE_NV_TKINFO"
	.tkinfo
        /*0018*/ 	.word	0x00000002
        /*0030*/ 	.string	""
        /*0030*/ 	.string	"ptxas"
        /*0030*/ 	.string	"Cuda compilation tools, release 13.0, V13.0.88"
        /*0030*/ 	.string	"Build cuda_13.0.r13.0/compiler.36424714_0"
        /*0030*/ 	.string	"-arch sm_90a -m 64 "



//--------------------- .note.nv.cuinfo           --------------------------
	.section	.note.nv.cuinfo,"",@"SHT_NOTE"
	.sectionflags	@"SHF_NOTE_NV_CUINFO"
        /*0018*/ 	.short	0x0002
        /*001a*/ 	.short	0x005a
        /*001c*/ 	.short	0x0082
	.zero		2


//--------------------- .nv.info                  --------------------------
	.section	.nv.info,"",@"SHT_CUDA_INFO"
	.align	4


	//----- nvinfo : EIATTR_REGCOUNT
	.align		4
        /*0000*/ 	.byte	0x04, 0x2f
        /*0002*/ 	.short	(.L_12 - .L_11)
	.align		4
.L_11:
        /*0004*/ 	.word	index@(_ZN7cutlass13device_kernelINS_4gemm6kernel13GemmUniversalIN4cute5tupleIJiiiiEEENS1_10collective13CollectiveMmaINS1_37MainloopSm90TmaGmmaWarpSpecializedFP8ILi11ENS5_IJNS4_1CILi1EEENSA_ILi2EEESB_EEENS1_35KernelTmaWarpSpecializedCooperativeEEENS5_IJNSA_ILi256EEENSA_ILi64EEESH_EEENS_12float_e5m2_tENS5_IJlSB_lEEESJ_SK_NS4_8TiledMMAINS4_8MMA_AtomIJNS4_4SM904GMMA30MMA_64x64x32_F32E5M2E5M2_SS_TNILNSO_7ScaleInE1ELSQ_1EEEEEENS4_6LayoutINS5_IJSC_SB_SB_EEENS5_IJSB_NSA_ILi0EEESV_EEEEENS5_IJNS4_10UnderscoreESY_SY_EEEEENS4_23SM90_TMA_LOAD_MULTICASTENS4_14ComposedLayoutINS4_7SwizzleILi2ELi4ELi3EEENS4_18smem_ptr_flag_bitsILi8EEENST_INS5_IJNSA_ILi8EEESH_EEENS5_IJSH_SB_EEEEEEEvNS4_8identityENS4_13SM90_TMA_LOADES1B_vS1C_EENS_8epilogue10collective6detail29Sm90TmaWarpSpecializedAdapterINS1G_15DefaultEpilogueISJ_SK_SK_NS1F_6thread17LinearCombinationISJ_Li1EffLNS1K_9ScaleType4KindE0ELNS_15FloatRoundStyleE2ESJ_EENS1_15EpilogueDefaultEEEEEvvEEEEvNT_6ParamsE)
        /*0008*/ 	.word	0x000000a8


	//----- nvinfo : EIATTR_FRAME_SIZE
	.align		4
.L_12:
        /*000c*/ 	.byte	0x04, 0x11
        /*000e*/ 	.short	(.L_14 - .L_13)
	.align		4
.L_13:
        /*0010*/ 	.word	index@(_ZN7cutlass13device_kernelINS_4gemm6kernel13GemmUniversalIN4cute5tupleIJiiiiEEENS1_10collective13CollectiveMmaINS1_37MainloopSm90TmaGmmaWarpSpecializedFP8ILi11ENS5_IJNS4_1CILi1EEENSA_ILi2EEESB_EEENS1_35KernelTmaWarpSpecializedCooperativeEEENS5_IJNSA_ILi256EEENSA_ILi64EEESH_EEENS_12float_e5m2_tENS5_IJlSB_lEEESJ_SK_NS4_8TiledMMAINS4_8MMA_AtomIJNS4_4SM904GMMA30MMA_64x64x32_F32E5M2E5M2_SS_TNILNSO_7ScaleInE1ELSQ_1EEEEEENS4_6LayoutINS5_IJSC_SB_SB_EEENS5_IJSB_NSA_ILi0EEESV_EEEEENS5_IJNS4_10UnderscoreESY_SY_EEEEENS4_23SM90_TMA_LOAD_MULTICASTENS4_14ComposedLayoutINS4_7SwizzleILi2ELi4ELi3EEENS4_18smem_ptr_flag_bitsILi8EEENST_INS5_IJNSA_ILi8EEESH_EEENS5_IJSH_SB_EEEEEEEvNS4_8identityENS4_13SM90_TMA_LOADES1B_vS1C_EENS_8epilogue10collective6detail29Sm90TmaWarpSpecializedAdapterINS1G_15DefaultEpilogueISJ_SK_SK_NS1F_6thread17LinearCombinationISJ_Li1EffLNS1K_9ScaleType4KindE0ELNS_15FloatRoundStyleE2ESJ_EENS1_15EpilogueDefaultEEEEEvvEEEEvNT_6ParamsE)
        /*0014*/ 	.word	0x00000000


	//----- nvinfo : EIATTR_MIN_STACK_SIZE
	.align		4
.L_14:
        /*0018*/ 	.byte	0x04, 0x12
        /*001a*/ 	.short	(.L_16 - .L_15)
	.align		4
.L_15:
        /*001c*/ 	.word	index@(_ZN7cutlass13device_kernelINS_4gemm6kernel13GemmUniversalIN4cute5tupleIJiiiiEEENS1_10collective13CollectiveMmaINS1_37MainloopSm90TmaGmmaWarpSpecializedFP8ILi11ENS5_IJNS4_1CILi1EEENSA_ILi2EEESB_EEENS1_35KernelTmaWarpSpecializedCooperativeEEENS5_IJNSA_ILi256EEENSA_ILi64EEESH_EEENS_12float_e5m2_tENS5_IJlSB_lEEESJ_SK_NS4_8TiledMMAINS4_8MMA_AtomIJNS4_4SM904GMMA30MMA_64x64x32_F32E5M2E5M2_SS_TNILNSO_7ScaleInE1ELSQ_1EEEEEENS4_6LayoutINS5_IJSC_SB_SB_EEENS5_IJSB_NSA_ILi0EEESV_EEEEENS5_IJNS4_10UnderscoreESY_SY_EEEEENS4_23SM90_TMA_LOAD_MULTICASTENS4_14ComposedLayoutINS4_7SwizzleILi2ELi4ELi3EEENS4_18smem_ptr_flag_bitsILi8EEENST_INS5_IJNSA_ILi8EEESH_EEENS5_IJSH_SB_EEEEEEEvNS4_8identityENS4_13SM90_TMA_LOADES1B_vS1C_EENS_8epilogue10collective6detail29Sm90TmaWarpSpecializedAdapterINS1G_15DefaultEpilogueISJ_SK_SK_NS1F_6thread17LinearCombinationISJ_Li1EffLNS1K_9ScaleType4KindE0ELNS_15FloatRoundStyleE2ESJ_EENS1_15EpilogueDefaultEEEEEvvEEEEvNT_6ParamsE)
        /*0020*/ 	.word	0x00000000
.L_16:


//--------------------- .nv.compat                --------------------------
	.section	.nv.compat,"",@"SHT_CUDA_COMPAT_INFO"
	.align	4
        /*0000*/ 	.byte	0x02, 0x09, 0x01, 0x00, 0x02, 0x02, 0x04, 0x00, 0x02, 0x05, 0x05, 0x00, 0x03, 0x07, 0x01, 0x01
        /*0010*/ 	.byte	0x02, 0x03, 0x01, 0x00, 0x02, 0x06, 0x01, 0x00, 0x04, 0x0b, 0x08, 0x00, 0x00, 0x00, 0x00, 0x00
        /*0020*/ 	.byte	0x00, 0x00, 0x00, 0x00


//--------------------- .nv.info._ZN7cutlass13device_kernelINS_4gemm6kernel13GemmUniversalIN4cute5tupleIJiiiiEEENS1_10collective13CollectiveMmaINS1_37MainloopSm90TmaGmmaWarpSpecializedFP8ILi11ENS5_IJNS4_1CILi1EEENSA_ILi2EEESB_EEENS1_35KernelTmaWarpSpecializedCooperativeEEENS5_IJNSA_ILi256EEENSA_ILi64EEESH_EEENS_12float_e5m2_tENS5_IJlSB_lEEESJ_SK_NS4_8TiledMMAINS4_8MMA_AtomIJNS4_4SM904GMMA30MMA_64x64x32_F32E5M2E5M2_SS_TNILNSO_7ScaleInE1ELSQ_1EEEEEENS4_6LayoutINS5_IJSC_SB_SB_EEENS5_IJSB_NSA_ILi0EEESV_EEEEENS5_IJNS4_10UnderscoreESY_SY_EEEEENS4_23SM90_TMA_LOAD_MULTICASTENS4_14ComposedLayoutINS4_7SwizzleILi2ELi4ELi3EEENS4_18smem_ptr_flag_bitsILi8EEENST_INS5_IJNSA_ILi8EEESH_EEENS5_IJSH_SB_EEEEEEEvNS4_8identityENS4_13SM90_TMA_LOADES1B_vS1C_EENS_8epilogue10collective6detail29Sm90TmaWarpSpecializedAdapterINS1G_15DefaultEpilogueISJ_SK_SK_NS1F_6thread17LinearCombinationISJ_Li1EffLNS1K_9ScaleType4KindE0ELNS_15FloatRoundStyleE2ESJ_EENS1_15EpilogueDefaultEEEEEvvEEEEvNT_6ParamsE --------------------------
	.section	.nv.info._ZN7cutlass13device_kernelINS_4gemm6kernel13GemmUniversalIN4cute5tupleIJiiiiEEENS1_10collective13CollectiveMmaINS1_37MainloopSm90TmaGmmaWarpSpecializedFP8ILi11ENS5_IJNS4_1CILi1EEENSA_ILi2EEESB_EEENS1_35KernelTmaWarpSpecializedCooperativeEEENS5_IJNSA_ILi256EEENSA_ILi64EEESH_EEENS_12float_e5m2_tENS5_IJlSB_lEEESJ_SK_NS4_8TiledMMAINS4_8MMA_AtomIJNS4_4SM904GMMA30MMA_64x64x32_F32E5M2E5M2_SS_TNILNSO_7ScaleInE1ELSQ_1EEEEEENS4_6LayoutINS5_IJSC_SB_SB_EEENS5_IJSB_NSA_ILi0EEESV_EEEEENS5_IJNS4_10UnderscoreESY_SY_EEEEENS4_23SM90_TMA_LOAD_MULTICASTENS4_14ComposedLayoutINS4_7SwizzleILi2ELi4ELi3EEENS4_18smem_ptr_flag_bitsILi8EEENST_INS5_IJNSA_ILi8EEESH_EEENS5_IJSH_SB_EEEEEEEvNS4_8identityENS4_13SM90_TMA_LOADES1B_vS1C_EENS_8epilogue10collective6detail29Sm90TmaWarpSpecializedAdapterINS1G_15DefaultEpilogueISJ_SK_SK_NS1F_6thread17LinearCombinationISJ_Li1EffLNS1K_9ScaleType4KindE0ELNS_15FloatRoundStyleE2ESJ_EENS1_15EpilogueDefaultEEEEEvvEEEEvNT_6ParamsE,"",@"SHT_CUDA_INFO"
	.sectionflags	@""
	.align	4


	//----- nvinfo : EIATTR_CUDA_API_VERSION
	.align		4
        /*0000*/ 	.byte	0x04, 0x37
        /*0002*/ 	.short	(.L_18 - .L_17)
.L_17:
        /*0004*/ 	.word	0x00000082


	//----- nvinfo : EIATTR_KPARAM_INFO
	.align		4
.L_18:
        /*0008*/ 	.byte	0x04, 0x17
        /*000a*/ 	.short	(.L_20 - .L_19)
.L_19:
        /*000c*/ 	.word	0x00000000
        /*0010*/ 	.short	0x0000
        /*0012*/ 	.short	0x0070
        /*0014*/ 	.byte	0x00, 0xf0, 0x01, 0x10


	//----- nvinfo : EIATTR_SPARSE_MMA_MASK
	.align		4
.L_20:
        /*0018*/ 	.byte	0x03, 0x50
        /*001a*/ 	.short	0x0000


	//----- nvinfo : EIATTR_MAXREG_COUNT
	.align		4
        /*001c*/ 	.byte	0x03, 0x1b
        /*001e*/ 	.short	0x00a8


	//----- nvinfo : EIATTR_NUM_BARRIERS
	.align		4
        /*0020*/ 	.byte	0x02, 0x4c
        /*0022*/ 	.byte	0x01
	.zero		1


	//----- nvinfo : EIATTR_MERCURY_ISA_VERSION
	.align		4
        /*0024*/ 	.byte	0x03, 0x5f
        /*0026*/ 	.short	0x0101


	//----- nvinfo : EIATTR_INT_WARP_WIDE_INSTR_OFFSETS
	.align		4
        /*0028*/ 	.byte	0x04, 0x31
        /*002a*/ 	.short	(.L_22 - .L_21)


	//   ....[0]....
.L_21:
        /*002c*/ 	.word	0x00000550


	//   ....[1]....
        /*0030*/ 	.word	0x00000570


	//   ....[2]....
        /*0034*/ 	.word	0x00000740


	//----- nvinfo : EIATTR_COOP_GROUP_MASK_REGIDS
	.align		4
.L_22:
        /*0038*/ 	.byte	0x04, 0x29
        /*003a*/ 	.short	(.L_24 - .L_23)


	//   ....[0]....
.L_23:
        /*003c*/ 	.word	0xffffffff


	//   ....[1]....
        /*0040*/ 	.word	0xffffffff


	//   ....[2]....
        /*0044*/ 	.word	0xffffffff


	//   ....[3]....
        /*0048*/ 	.word	0xffffffff


	//   ....[4]....
        /*004c*/ 	.word	0xffffffff


	//   ....[5]....
        /*0050*/ 	.word	0xffffffff


	//----- nvinfo : EIATTR_COOP_GROUP_INSTR_OFFSETS
	.align		4
.L_24:
        /*0054*/ 	.byte	0x04, 0x28
        /*0056*/ 	.short	(.L_26 - .L_25)


	//   ....[0]....
.L_25:
        /*0058*/ 	.word	0x00000060


	//   ....[1]....
        /*005c*/ 	.word	0x00000070


	//   ....[2]....
        /*0060*/ 	.word	0x00000130


	//   ....[3]....
        /*0064*/ 	.word	0x000003d0


	//   ....[4]....
        /*0068*/ 	.word	0x00000880


	//   ....[5]....
        /*006c*/ 	.word	0x00001300


	//----- nvinfo : EIATTR_REG_RECONFIG
	.align		4
.L_26:
        /*0070*/ 	.byte	0x01, 0x54
	.zero		2


	//----- nvinfo : EIATTR_MBARRIER_INSTR_OFFSETS
	.align		4
        /*0074*/ 	.byte	0x04, 0x39
        /*0076*/ 	.short	(.L_28 - .L_27)


	//   ....[0]....
.L_27:
        /*0078*/ 	.word	0x00000250
        /*007c*/ 	.word	0x000000ff
        /*0080*/ 	.word	0x00000000
        /*0084*/ 	.short	0x0100
        /*0086*/ 	.byte	0x08
	.zero		1


	//   ....[1]....
        /*0088*/ 	.word	0x00000260
        /*008c*/ 	.word	0x000000ff
        /*0090*/ 	.word	0x00000058
        /*0094*/ 	.short	0x0100
        /*0096*/ 	.byte	0x08
	.zero		1


	//   ....[2]....
        /*0098*/ 	.word	0x00000270
        /*009c*/ 	.word	0x000000ff
        /*00a0*/ 	.word	0x00000008
        /*00a4*/ 	.short	0x0100
        /*00a6*/ 	.byte	0x08
	.zero		1


	//   ....[3]....
        /*00a8*/ 	.word	0x00000280
        /*00ac*/ 	.word	0x000000ff
        /*00b0*/ 	.word	0x00000060
        /*00b4*/ 	.short	0x0100
        /*00b6*/ 	.byte	0x08
	.zero		1


	//   ....[4]....
        /*00b8*/ 	.word	0x00000290
        /*00bc*/ 	.word	0x000000ff
        /*00c0*/ 	.word	0x00000010
        /*00c4*/ 	.short	0x0100
        /*00c6*/ 	.byte	0x08
	.zero		1


	//   ....[5]....
        /*00c8*/ 	.word	0x000002a0
        /*00cc*/ 	.word	0x000000ff
        /*00d0*/ 	.word	0x00000068
        /*00d4*/ 	.short	0x0100
        /*00d6*/ 	.byte	0x08
	.zero		1


	//   ....[6]....
        /*00d8*/ 	.word	0x000002b0
        /*00dc*/ 	.word	0x000000ff
        /*00e0*/ 	.word	0x00000018
        /*00e4*/ 	.short	0x0100
        /*00e6*/ 	.byte	0x08
	.zero		1


	//   ....[7]....
        /*00e8*/ 	.word	0x000002c0
        /*00ec*/ 	.word	0x000000ff
        /*00f0*/ 	.word	0x00000070
        /*00f4*/ 	.short	0x0100
        /*00f6*/ 	.byte	0x08
	.zero		1


	//   ....[8]....
        /*00f8*/ 	.word	0x000002d0
        /*00fc*/ 	.word	0x000000ff
        /*0100*/ 	.word	0x00000020
        /*0104*/ 	.short	0x0100
        /*0106*/ 	.byte	0x08
	.zero		1


	//   ....[9]....
        /*0108*/ 	.word	0x000002e0
        /*010c*/ 	.word	0x000000ff
        /*0110*/ 	.word	0x00000078
        /*0114*/ 	.short	0x0100
        /*0116*/ 	.byte	0x08
	.zero		1


	//   ....[10]....
        /*0118*/ 	.word	0x000002f0
        /*011c*/ 	.word	0x000000ff
        /*0120*/ 	.word	0x00000028
        /*0124*/ 	.short	0x0100
        /*0126*/ 	.byte	0x08
	.zero		1


	//   ....[11]....
        /*0128*/ 	.word	0x00000300
        /*012c*/ 	.word	0x000000ff
        /*0130*/ 	.word	0x00000080
        /*0134*/ 	.short	0x0100
        /*0136*/ 	.byte	0x08
	.zero		1


	//   ....[12]....
        /*0138*/ 	.word	0x00000310
        /*013c*/ 	.word	0x000000ff
        /*0140*/ 	.word	0x00000030
        /*0144*/ 	.short	0x0100
        /*0146*/ 	.byte	0x08
	.zero		1


	//   ....[13]....
        /*0148*/ 	.word	0x00000320
        /*014c*/ 	.word	0x000000ff
        /*0150*/ 	.word	0x00000088
        /*0154*/ 	.short	0x0100
        /*0156*/ 	.byte	0x08
	.zero		1


	//   ....[14]....
        /*0158*/ 	.word	0x00000330
        /*015c*/ 	.word	0x000000ff
        /*0160*/ 	.word	0x00000038
        /*0164*/ 	.short	0x0100
        /*0166*/ 	.byte	0x08
	.zero		1


	//   ....[15]....
        /*0168*/ 	.word	0x00000340
        /*016c*/ 	.word	0x000000ff
        /*0170*/ 	.word	0x00000090
        /*0174*/ 	.short	0x0100
        /*0176*/ 	.byte	0x08
	.zero		1


	//   ....[16]....
        /*0178*/ 	.word	0x00000350
        /*017c*/ 	.word	0x000000ff
        /*0180*/ 	.word	0x00000040
        /*0184*/ 	.short	0x0100
        /*0186*/ 	.byte	0x08
	.zero		1


	//   ....[17]....
        /*0188*/ 	.word	0x00000360
        /*018c*/ 	.word	0x000000ff
        /*0190*/ 	.word	0x00000098
        /*0194*/ 	.short	0x0100
        /*0196*/ 	.byte	0x08
	.zero		1


	//   ....[18]....
        /*0198*/ 	.word	0x00000370
        /*019c*/ 	.word	0x000000ff
        /*01a0*/ 	.word	0x00000048
        /*01a4*/ 	.short	0x0100
        /*01a6*/ 	.byte	0x08
	.zero		1


	//   ....[19]....
        /*01a8*/ 	.word	0x00000380
        /*01ac*/ 	.word	0x000000ff
        /*01b0*/ 	.word	0x000000a0
        /*01b4*/ 	.short	0x0100
        /*01b6*/ 	.byte	0x08
	.zero		1


	//   ....[20]....
        /*01b8*/ 	.word	0x00000390
        /*01bc*/ 	.word	0x000000ff
        /*01c0*/ 	.word	0x00000050
        /*01c4*/ 	.short	0x0100
        /*01c6*/ 	.byte	0x08
	.zero		1


	//   ....[21]....
        /*01c8*/ 	.word	0x000003a0
        /*01cc*/ 	.word	0x000000ff
        /*01d0*/ 	.word	0x000000a8
        /*01d4*/ 	.short	0x0100
        /*01d6*/ 	.byte	0x08
	.zero		1


	//   ....[22]....
        /*01d8*/ 	.word	0x000007e0
        /*01dc*/ 	.word	0x000000ff
        /*01e0*/ 	.word	0x000000c0
        /*01e4*/ 	.short	0x0100
        /*01e6*/ 	.byte	0x06
	.zero		1


	//   ....[23]....
        /*01e8*/ 	.word	0x00000830
        /*01ec*/ 	.word	0x000000ff
        /*01f0*/ 	.word	0x000000c8
        /*01f4*/ 	.short	0x0100
        /*01f6*/ 	.byte	0x06
	.zero		1


	//   ....[24]....
        /*01f8*/ 	.word	0x00001820
        /*01fc*/ 	.word	0x000000ff
        /*0200*/ 	.word	0x00000000
        /*0204*/ 	.short	0x010a
        /*0206*/ 	.byte	0x06
	.zero		1


	//   ....[25]....
        /*0208*/ 	.word	0x00001860
        /*020c*/ 	.word	0x000000ff
        /*0210*/ 	.word	0x00000000
        /*0214*/ 	.short	0x010a
        /*0216*/ 	.byte	0x06
	.zero		1


	//   ....[26]....
        /*0218*/ 	.word	0x00002220
        /*021c*/ 	.word	0x000000ff
        /*0220*/ 	.word	0x00000000
        /*0224*/ 	.short	0x010a
        /*0226*/ 	.byte	0x0c
	.zero		1


	//   ....[27]....
        /*0228*/ 	.word	0x00002260
        /*022c*/ 	.word	0x000000ff
        /*0230*/ 	.word	0x00000000
        /*0234*/ 	.short	0x010a
        /*0236*/ 	.byte	0x0c
	.zero		1


	//   ....[28]....
        /*0238*/ 	.word	0x00002930
        /*023c*/ 	.word	0x0000000e
        /*0240*/ 	.word	0x00000000
        /*0244*/ 	.short	0x0101
        /*0246*/ 	.byte	0x3f
	.zero		1


	//   ....[29]....
        /*0248*/ 	.word	0x00002fb0
        /*024c*/ 	.word	0x0000000b
        /*0250*/ 	.word	0x00000000
        /*0254*/ 	.short	0x0101
        /*0256*/ 	.byte	0x3f
	.zero		1


	//   ....[30]....
        /*0258*/ 	.word	0x00008a30
        /*025c*/ 	.word	0x00000012
        /*0260*/ 	.word	0x00000058
        /*0264*/ 	.short	0x010a
        /*0266*/ 	.byte	0x3f
	.zero		1


	//   ....[31]....
        /*0268*/ 	.word	0x00008db0
        /*026c*/ 	.word	0x00000008
        /*0270*/ 	.word	0x000000c8
        /*0274*/ 	.short	0x0101
        /*0276*/ 	.byte	0x3f
	.zero		1


	//   ....[32]....
        /*0278*/ 	.word	0x000094d0
        /*027c*/ 	.word	0x00000006
        /*0280*/ 	.word	0x00000000
        /*0284*/ 	.short	0x010a
        /*0286*/ 	.byte	0x3f
	.zero		1


	//   ....[33]....
        /*0288*/ 	.word	0x00009550
        /*028c*/ 	.word	0x00000007
        /*0290*/ 	.word	0x00000000
        /*0294*/ 	.short	0x010a
        /*0296*/ 	.byte	0x3f
	.zero		1


	//   ....[34]....
        /*0298*/ 	.word	0x000095e0
        /*029c*/ 	.word	0x00000006
        /*02a0*/ 	.word	0x00000000
        /*02a4*/ 	.short	0x010a
        /*02a6*/ 	.byte	0x3f
	.zero		1


	//   ....[35]....
        /*02a8*/ 	.word	0x00009670
        /*02ac*/ 	.word	0x00000009
        /*02b0*/ 	.word	0x00000000
        /*02b4*/ 	.short	0x010a
        /*02b6*/ 	.byte	0x3f
	.zero		1


	//   ....[36]....
        /*02b8*/ 	.word	0x00009700
        /*02bc*/ 	.word	0x00000006
        /*02c0*/ 	.word	0x00000000
        /*02c4*/ 	.short	0x010a
        /*02c6*/ 	.byte	0x3f
	.zero		1


	//   ....[37]....
        /*02c8*/ 	.word	0x00009790
        /*02cc*/ 	.word	0x00000009
        /*02d0*/ 	.word	0x00000000
        /*02d4*/ 	.short	0x010a
        /*02d6*/ 	.byte	0x3f
	.zero		1


	//   ....[38]....
        /*02d8*/ 	.word	0x00009820
        /*02dc*/ 	.word	0x00000006
        /*02e0*/ 	.word	0x00000000
        /*02e4*/ 	.short	0x010a
        /*02e6*/ 	.byte	0x3f
	.zero		1


	//   ....[39]....
        /*02e8*/ 	.word	0x000098b0
        /*02ec*/ 	.word	0x00000009
        /*02f0*/ 	.word	0x00000000
        /*02f4*/ 	.short	0x010a
        /*02f6*/ 	.byte	0x3f
	.zero		1


	//   ....[40]....
        /*02f8*/ 	.word	0x00009940
        /*02fc*/ 	.word	0x0000000a
        /*0300*/ 	.word	0x00000000
        /*0304*/ 	.short	0x010a
        /*0306*/ 	.byte	0x3f
	.zero		1


	//   ....[41]....
        /*0308*/ 	.word	0x000099d0
        /*030c*/ 	.word	0x0000000b
        /*0310*/ 	.word	0x00000000
        /*0314*/ 	.short	0x010a
        /*0316*/ 	.byte	0x3f
	.zero		1


	//   ....[42]....
        /*0318*/ 	.word	0x00009a60
        /*031c*/ 	.word	0x00000003
        /*0320*/ 	.word	0x00000000
        /*0324*/ 	.short	0x010a
        /*0326*/ 	.byte	0x3f
	.zero		1


	//   ....[43]....
        /*0328*/ 	.word	0x00009ad0
        /*032c*/ 	.word	0x0000000c
        /*0330*/ 	.word	0x00000000
        /*0334*/ 	.short	0x010a
        /*0336*/ 	.byte	0x3f
	.zero		1


	//   ....[44]....
        /*0338*/ 	.word	0x00009b30
        /*033c*/ 	.word	0x0000000e
        /*0340*/ 	.word	0x00000000
        /*0344*/ 	.short	0x010a
        /*0346*/ 	.byte	0x3f
	.zero		1


	//   ....[45]....
        /*0348*/ 	.word	0x00009c00
        /*034c*/ 	.word	0x00000012
        /*0350*/ 	.word	0x00000058
        /*0354*/ 	.short	0x010a
        /*0356*/ 	.byte	0x3f
	.zero		1


	//   ....[46]....
        /*0358*/ 	.word	0x00009cd0
        /*035c*/ 	.word	0x00000006
        /*0360*/ 	.word	0x00000000
        /*0364*/ 	.short	0x010a
        /*0366*/ 	.byte	0x3f
	.zero		1


	//   ....[47]....
        /*0368*/ 	.word	0x00009d20
        /*036c*/ 	.word	0x00000007
        /*0370*/ 	.word	0x00000000
        /*0374*/ 	.short	0x010a
        /*0376*/ 	.byte	0x3f
	.zero		1


	//   ....[48]....
        /*0378*/ 	.word	0x00009d70
        /*037c*/ 	.word	0x00000006
        /*0380*/ 	.word	0x00000000
        /*0384*/ 	.short	0x010a
        /*0386*/ 	.byte	0x3f
	.zero		1


	//   ....[49]....
        /*0388*/ 	.word	0x00009dc0
        /*038c*/ 	.word	0x00000009
        /*0390*/ 	.word	0x00000000
        /*0394*/ 	.short	0x010a
        /*0396*/ 	.byte	0x3f
	.zero		1


	//   ....[50]....
        /*0398*/ 	.word	0x00009e10
        /*039c*/ 	.word	0x00000006
        /*03a0*/ 	.word	0x00000000
        /*03a4*/ 	.short	0x010a
        /*03a6*/ 	.byte	0x3f
	.zero		1


	//   ....[51]....
        /*03a8*/ 	.word	0x00009e60
        /*03ac*/ 	.word	0x00000009
        /*03b0*/ 	.word	0x00000000
        /*03b4*/ 	.short	0x010a
        /*03b6*/ 	.byte	0x3f
	.zero		1


	//   ....[52]....
        /*03b8*/ 	.word	0x00009eb0
        /*03bc*/ 	.word	0x00000006
        /*03c0*/ 	.word	0x00000000
        /*03c4*/ 	.short	0x010a
        /*03c6*/ 	.byte	0x3f
	.zero		1


	//   ....[53]....
        /*03c8*/ 	.word	0x00009f00
        /*03cc*/ 	.word	0x00000009
        /*03d0*/ 	.word	0x00000000
        /*03d4*/ 	.short	0x010a
        /*03d6*/ 	.byte	0x3f
	.zero		1


	//   ....[54]....
        /*03d8*/ 	.word	0x00009f50
        /*03dc*/ 	.word	0x0000000a
        /*03e0*/ 	.word	0x00000000
        /*03e4*/ 	.short	0x010a
        /*03e6*/ 	.byte	0x3f
	.zero		1


	//   ....[55]....
        /*03e8*/ 	.word	0x00009fa0
        /*03ec*/ 	.word	0x0000000b
        /*03f0*/ 	.word	0x00000000
        /*03f4*/ 	.short	0x010a
        /*03f6*/ 	.byte	0x3f
	.zero		1


	//----- nvinfo : EIATTR_NUM_MBARRIERS
	.align		4
.L_28:
        /*03f8*/ 	.byte	0x03, 0x38
        /*03fa*/ 	.short	0x0018


	//----- nvinfo : EIATTR_EXIT_INSTR_OFFSETS
	.align		4
        /*03fc*/ 	.byte	0x04, 0x1c
        /*03fe*/ 	.short	(.L_30 - .L_29)


	//   ....[0]....
.L_29:
        /*0400*/ 	.word	0x000009e0


	//   ....[1]....
        /*0404*/ 	.word	0x000011d0


	//   ....[2]....
        /*0408*/ 	.word	0x00008150


	//   ....[3]....
        /*040c*/ 	.word	0x000086b0


	//   ....[4]....
        /*0410*/ 	.word	0x00009ab0


	//----- nvinfo : EIATTR_MAX_THREADS
	.align		4
.L_30:
        /*0414*/ 	.byte	0x04, 0x05
        /*0416*/ 	.short	(.L_32 - .L_31)
.L_31:
        /*0418*/ 	.word	0x00000180
        /*041c*/ 	.word	0x00000001
        /*0420*/ 	.word	0x00000001


	//----- nvinfo : EIATTR_CRS_STACK_SIZE
	.align		4
.L_32:
        /*0424*/ 	.byte	0x04, 0x1e
        /*0426*/ 	.short	(.L_34 - .L_33)
.L_33:
        /*0428*/ 	.word	0x00000000


	//----- nvinfo : EIATTR_CBANK_PARAM_SIZE
	.align		4
.L_34:
        /*042c*/ 	.byte	0x03, 0x19
        /*042e*/ 	.short	0x0470


	//----- nvinfo : EIATTR_PARAM_CBANK
	.align		4
        /*0430*/ 	.byte	0x04, 0x0a
        /*0432*/ 	.short	(.L_36 - .L_35)
	.align		4
.L_35:
        /*0434*/ 	.word	index@(.nv.constant0._ZN7cutlass13device_kernelINS_4gemm6kernel13GemmUniversalIN4cute5tupleIJiiiiEEENS1_10collective13CollectiveMmaINS1_37MainloopSm90TmaGmmaWarpSpecializedFP8ILi11ENS5_IJNS4_1CILi1EEENSA_ILi2EEESB_EEENS1_35KernelTmaWarpSpecializedCooperativeEEENS5_IJNSA_ILi256EEENSA_ILi64EEESH_EEENS_12float_e5m2_tENS5_IJlSB_lEEESJ_SK_NS4_8TiledMMAINS4_8MMA_AtomIJNS4_4SM904GMMA30MMA_64x64x32_F32E5M2E5M2_SS_TNILNSO_7ScaleInE1ELSQ_1EEEEEENS4_6LayoutINS5_IJSC_SB_SB_EEENS5_IJSB_NSA_ILi0EEESV_EEEEENS5_IJNS4_10UnderscoreESY_SY_EEEEENS4_23SM90_TMA_LOAD_MULTICASTENS4_14ComposedLayoutINS4_7SwizzleILi2ELi4ELi3EEENS4_18smem_ptr_flag_bitsILi8EEENST_INS5_IJNSA_ILi8EEESH_EEENS5_IJSH_SB_EEEEEEEvNS4_8identityENS4_13SM90_TMA_LOADES1B_vS1C_EENS_8epilogue10collective6detail29Sm90TmaWarpSpecializedAdapterINS1G_15DefaultEpilogueISJ_SK_SK_NS1F_6thread17LinearCombinationISJ_Li1EffLNS1K_9ScaleType4KindE0ELNS_15FloatRoundStyleE2ESJ_EENS1_15EpilogueDefaultEEEEEvvEEEEvNT_6ParamsE)
        /*0438*/ 	.short	0x0210
        /*043a*/ 	.short	0x0470


	//----- nvinfo : EIATTR_SW_WAR
	.align		4
.L_36:
        /*043c*/ 	.byte	0x04, 0x36
        /*043e*/ 	.short	(.L_38 - .L_37)
.L_37:
        /*0440*/ 	.word	0x00000008
.L_38:


//--------------------- .nv.callgraph             --------------------------
	.section	.nv.callgraph,"",@"SHT_CUDA_CALLGRAPH"
	.align	4
	.sectionentsize	8
	.align		4
        /*0000*/ 	.word	0x00000000
	.align		4
        /*0004*/ 	.word	0xffffffff
	.align		4
        /*0008*/ 	.word	0x00000000
	.align		4
        /*000c*/ 	.word	0xfffffffe
	.align		4
        /*0010*/ 	.word	0x00000000
	.align		4
        /*0014*/ 	.word	0xfffffffd
	.align		4
        /*0018*/ 	.word	0x00000000
	.align		4
        /*001c*/ 	.word	0xfffffffc


//--------------------- .nv.constant4             --------------------------
	.section	.nv.constant4,"a",@progbits
	.align	8
	.align		8
.nv.constant4:
        /*0000*/ 	.dword	_ZN40_INTERNAL_5a573554_4_k_cu_716a3ea5_296054cuda3std3__45__cpo5beginE
	.align		8
        /*0008*/ 	.dword	_ZN40_INTERNAL_5a573554_4_k_cu_716a3ea5_296054cuda3std3__45__cpo3endE
	.align		8
        /*0010*/ 	.dword	_ZN40_INTERNAL_5a573554_4_k_cu_716a3ea5_296054cuda3std3__45__cpo6cbeginE
	.align		8
        /*0018*/ 	.dword	_ZN40_INTERNAL_5a573554_4_k_cu_716a3ea5_296054cuda3std3__45__cpo4cendE
	.align		8
        /*0020*/ 	.dword	_ZN40_INTERNAL_5a573554_4_k_cu_716a3ea5_296054cuda3std3__442_GLOBAL__N__5a573554_4_k_cu_716a3ea5_296056ignoreE
	.align		8
        /*0028*/ 	.dword	_ZN40_INTERNAL_5a573554_4_k_cu_716a3ea5_296054cuda3std3__419piecewise_constructE
	.align		8
        /*0030*/ 	.dword	_ZN40_INTERNAL_5a573554_4_k_cu_716a3ea5_296054cuda3std3__48in_placeE
	.align		8
        /*0038*/ 	.dword	_ZN40_INTERNAL_5a573554_4_k_cu_716a3ea5_296054cuda3std6ranges3__45__cpo4swapE
	.align		8
        /*0040*/ 	.dword	_ZN40_INTERNAL_5a573554_4_k_cu_716a3ea5_296054cuda3std6ranges3__45__cpo9iter_moveE
	.align		8
        /*0048*/ 	.dword	_ZN40_INTERNAL_5a573554_4_k_cu_716a3ea5_296054cute7productE
	.align		8
        /*0050*/ 	.dword	_ZN40_INTERNAL_5a573554_4_k_cu_716a3ea5_296054cute1_E


//--------------------- .text._ZN7cutlass13device_kernelINS_4gemm6kernel13GemmUniversalIN4cute5tupleIJiiiiEEENS1_10collective13CollectiveMmaINS1_37MainloopSm90TmaGmmaWarpSpecializedFP8ILi11ENS5_IJNS4_1CILi1EEENSA_ILi2EEESB_EEENS1_35KernelTmaWarpSpecializedCooperativeEEENS5_IJNSA_ILi256EEENSA_ILi64EEESH_EEENS_12float_e5m2_tENS5_IJlSB_lEEESJ_SK_NS4_8TiledMMAINS4_8MMA_AtomIJNS4_4SM904GMMA30MMA_64x64x32_F32E5M2E5M2_SS_TNILNSO_7ScaleInE1ELSQ_1EEEEEENS4_6LayoutINS5_IJSC_SB_SB_EEENS5_IJSB_NSA_ILi0EEESV_EEEEENS5_IJNS4_10UnderscoreESY_SY_EEEEENS4_23SM90_TMA_LOAD_MULTICASTENS4_14ComposedLayoutINS4_7SwizzleILi2ELi4ELi3EEENS4_18smem_ptr_flag_bitsILi8EEENST_INS5_IJNSA_ILi8EEESH_EEENS5_IJSH_SB_EEEEEEEvNS4_8identityENS4_13SM90_TMA_LOADES1B_vS1C_EENS_8epilogue10collective6detail29Sm90TmaWarpSpecializedAdapterINS1G_15DefaultEpilogueISJ_SK_SK_NS1F_6thread17LinearCombinationISJ_Li1EffLNS1K_9ScaleType4KindE0ELNS_15FloatRoundStyleE2ESJ_EENS1_15EpilogueDefaultEEEEEvvEEEEvNT_6ParamsE --------------------------
	.section	.text._ZN7cutlass13device_kernelINS_4gemm6kernel13GemmUniversalIN4cute5tupleIJiiiiEEENS1_10collective13CollectiveMmaINS1_37MainloopSm90TmaGmmaWarpSpecializedFP8ILi11ENS5_IJNS4_1CILi1EEENSA_ILi2EEESB_EEENS1_35KernelTmaWarpSpecializedCooperativeEEENS5_IJNSA_ILi256EEENSA_ILi64EEESH_EEENS_12float_e5m2_tENS5_IJlSB_lEEESJ_SK_NS4_8TiledMMAINS4_8MMA_AtomIJNS4_4SM904GMMA30MMA_64x64x32_F32E5M2E5M2_SS_TNILNSO_7ScaleInE1ELSQ_1EEEEEENS4_6LayoutINS5_IJSC_SB_SB_EEENS5_IJSB_NSA_ILi0EEESV_EEEEENS5_IJNS4_10UnderscoreESY_SY_EEEEENS4_23SM90_TMA_LOAD_MULTICASTENS4_14ComposedLayoutINS4_7SwizzleILi2ELi4ELi3EEENS4_18smem_ptr_flag_bitsILi8EEENST_INS5_IJNSA_ILi8EEESH_EEENS5_IJSH_SB_EEEEEEEvNS4_8identityENS4_13SM90_TMA_LOADES1B_vS1C_EENS_8epilogue10collective6detail29Sm90TmaWarpSpecializedAdapterINS1G_15DefaultEpilogueISJ_SK_SK_NS1F_6thread17LinearCombinationISJ_Li1EffLNS1K_9ScaleType4KindE0ELNS_15FloatRoundStyleE2ESJ_EENS1_15EpilogueDefaultEEEEEvvEEEEvNT_6ParamsE,"ax",@progbits
	.align	128
.text._ZN7cutlass13device_kernelINS_4gemm6kernel13GemmUniversalIN4cute5tupleIJiiiiEEENS1_10collective13CollectiveMmaINS1_37MainloopSm90TmaGmmaWarpSpecializedFP8ILi11ENS5_IJNS4_1CILi1EEENSA_ILi2EEESB_EEENS1_35KernelTmaWarpSpecializedCooperativeEEENS5_IJNSA_ILi256EEENSA_ILi64EEESH_EEENS_12float_e5m2_tENS5_IJlSB_lEEESJ_SK_NS4_8TiledMMAINS4_8MMA_AtomIJNS4_4SM904GMMA30MMA_64x64x32_F32E5M2E5M2_SS_TNILNSO_7ScaleInE1ELSQ_1EEEEEENS4_6LayoutINS5_IJSC_SB_SB_EEENS5_IJSB_NSA_ILi0EEESV_EEEEENS5_IJNS4_10UnderscoreESY_SY_EEEEENS4_23SM90_TMA_LOAD_MULTICASTENS4_14ComposedLayoutINS4_7SwizzleILi2ELi4ELi3EEENS4_18smem_ptr_flag_bitsILi8EEENST_INS5_IJNSA_ILi8EEESH_EEENS5_IJSH_SB_EEEEEEEvNS4_8identityENS4_13SM90_TMA_LOADES1B_vS1C_EENS_8epilogue10collective6detail29Sm90TmaWarpSpecializedAdapterINS1G_15DefaultEpilogueISJ_SK_SK_NS1F_6thread17LinearCombinationISJ_Li1EffLNS1K_9ScaleType4KindE0ELNS_15FloatRoundStyleE2ESJ_EENS1_15EpilogueDefaultEEEEEvvEEEEvNT_6ParamsE:
        .type           _ZN7cutlass13device_kernelINS_4gemm6kernel13GemmUniversalIN4cute5tupleIJiiiiEEENS1_10collective13CollectiveMmaINS1_37MainloopSm90TmaGmmaWarpSpecializedFP8ILi11ENS5_IJNS4_1CILi1EEENSA_ILi2EEESB_EEENS1_35KernelTmaWarpSpecializedCooperativeEEENS5_IJNSA_ILi256EEENSA_ILi64EEESH_EEENS_12float_e5m2_tENS5_IJlSB_lEEESJ_SK_NS4_8TiledMMAINS4_8MMA_AtomIJNS4_4SM904GMMA30MMA_64x64x32_F32E5M2E5M2_SS_TNILNSO_7ScaleInE1ELSQ_1EEEEEENS4_6LayoutINS5_IJSC_SB_SB_EEENS5_IJSB_NSA_ILi0EEESV_EEEEENS5_IJNS4_10UnderscoreESY_SY_EEEEENS4_23SM90_TMA_LOAD_MULTICASTENS4_14ComposedLayoutINS4_7SwizzleILi2ELi4ELi3EEENS4_18smem_ptr_flag_bitsILi8EEENST_INS5_IJNSA_ILi8EEESH_EEENS5_IJSH_SB_EEEEEEEvNS4_8identityENS4_13SM90_TMA_LOADES1B_vS1C_EENS_8epilogue10collective6detail29Sm90TmaWarpSpecializedAdapterINS1G_15DefaultEpilogueISJ_SK_SK_NS1F_6thread17LinearCombinationISJ_Li1EffLNS1K_9ScaleType4KindE0ELNS_15FloatRoundStyleE2ESJ_EENS1_15EpilogueDefaultEEEEEvvEEEEvNT_6ParamsE,@function
        .size           _ZN7cutlass13device_kernelINS_4gemm6kernel13GemmUniversalIN4cute5tupleIJiiiiEEENS1_10collective13CollectiveMmaINS1_37MainloopSm90TmaGmmaWarpSpecializedFP8ILi11ENS5_IJNS4_1CILi1EEENSA_ILi2EEESB_EEENS1_35KernelTmaWarpSpecializedCooperativeEEENS5_IJNSA_ILi256EEENSA_ILi64EEESH_EEENS_12float_e5m2_tENS5_IJlSB_lEEESJ_SK_NS4_8TiledMMAINS4_8MMA_AtomIJNS4_4SM904GMMA30MMA_64x64x32_F32E5M2E5M2_SS_TNILNSO_7ScaleInE1ELSQ_1EEEEEENS4_6LayoutINS5_IJSC_SB_SB_EEENS5_IJSB_NSA_ILi0EEESV_EEEEENS5_IJNS4_10UnderscoreESY_SY_EEEEENS4_23SM90_TMA_LOAD_MULTICASTENS4_14ComposedLayoutINS4_7SwizzleILi2ELi4ELi3EEENS4_18smem_ptr_flag_bitsILi8EEENST_INS5_IJNSA_ILi8EEESH_EEENS5_IJSH_SB_EEEEEEEvNS4_8identityENS4_13SM90_TMA_LOADES1B_vS1C_EENS_8epilogue10collective6detail29Sm90TmaWarpSpecializedAdapterINS1G_15DefaultEpilogueISJ_SK_SK_NS1F_6thread17LinearCombinationISJ_Li1EffLNS1K_9ScaleType4KindE0ELNS_15FloatRoundStyleE2ESJ_EENS1_15EpilogueDefaultEEEEEvvEEEEvNT_6ParamsE,(.L_x_221 - _ZN7cutlass13device_kernelINS_4gemm6kernel13GemmUniversalIN4cute5tupleIJiiiiEEENS1_10collective13CollectiveMmaINS1_37MainloopSm90TmaGmmaWarpSpecializedFP8ILi11ENS5_IJNS4_1CILi1EEENSA_ILi2EEESB_EEENS1_35KernelTmaWarpSpecializedCooperativeEEENS5_IJNSA_ILi256EEENSA_ILi64EEESH_EEENS_12float_e5m2_tENS5_IJlSB_lEEESJ_SK_NS4_8TiledMMAINS4_8MMA_AtomIJNS4_4SM904GMMA30MMA_64x64x32_F32E5M2E5M2_SS_TNILNSO_7ScaleInE1ELSQ_1EEEEEENS4_6LayoutINS5_IJSC_SB_SB_EEENS5_IJSB_NSA_ILi0EEESV_EEEEENS5_IJNS4_10UnderscoreESY_SY_EEEEENS4_23SM90_TMA_LOAD_MULTICASTENS4_14ComposedLayoutINS4_7SwizzleILi2ELi4ELi3EEENS4_18smem_ptr_flag_bitsILi8EEENST_INS5_IJNSA_ILi8EEESH_EEENS5_IJSH_SB_EEEEEEEvNS4_8identityENS4_13SM90_TMA_LOADES1B_vS1C_EENS_8epilogue10collective6detail29Sm90TmaWarpSpecializedAdapterINS1G_15DefaultEpilogueISJ_SK_SK_NS1F_6thread17LinearCombinationISJ_Li1EffLNS1K_9ScaleType4KindE0ELNS_15FloatRoundStyleE2ESJ_EENS1_15EpilogueDefaultEEEEEvvEEEEvNT_6ParamsE)
        .other          _ZN7cutlass13device_kernelINS_4gemm6kernel13GemmUniversalIN4cute5tupleIJiiiiEEENS1_10collective13CollectiveMmaINS1_37MainloopSm90TmaGmmaWarpSpecializedFP8ILi11ENS5_IJNS4_1CILi1EEENSA_ILi2EEESB_EEENS1_35KernelTmaWarpSpecializedCooperativeEEENS5_IJNSA_ILi256EEENSA_ILi64EEESH_EEENS_12float_e5m2_tENS5_IJlSB_lEEESJ_SK_NS4_8TiledMMAINS4_8MMA_AtomIJNS4_4SM904GMMA30MMA_64x64x32_F32E5M2E5M2_SS_TNILNSO_7ScaleInE1ELSQ_1EEEEEENS4_6LayoutINS5_IJSC_SB_SB_EEENS5_IJSB_NSA_ILi0EEESV_EEEEENS5_IJNS4_10UnderscoreESY_SY_EEEEENS4_23SM90_TMA_LOAD_MULTICASTENS4_14ComposedLayoutINS4_7SwizzleILi2ELi4ELi3EEENS4_18smem_ptr_flag_bitsILi8EEENST_INS5_IJNSA_ILi8EEESH_EEENS5_IJSH_SB_EEEEEEEvNS4_8identityENS4_13SM90_TMA_LOADES1B_vS1C_EENS_8epilogue10collective6detail29Sm90TmaWarpSpecializedAdapterINS1G_15DefaultEpilogueISJ_SK_SK_NS1F_6thread17LinearCombinationISJ_Li1EffLNS1K_9ScaleType4KindE0ELNS_15FloatRoundStyleE2ESJ_EENS1_15EpilogueDefaultEEEEEvvEEEEvNT_6ParamsE,@"STO_CUDA_ENTRY STV_DEFAULT"
_ZN7cutlass13device_kernelINS_4gemm6kernel13GemmUniversalIN4cute5tupleIJiiiiEEENS1_10collective13CollectiveMmaINS1_37MainloopSm90TmaGmmaWarpSpecializedFP8ILi11ENS5_IJNS4_1CILi1EEENSA_ILi2EEESB_EEENS1_35KernelTmaWarpSpecializedCooperativeEEENS5_IJNSA_ILi256EEENSA_ILi64EEESH_EEENS_12float_e5m2_tENS5_IJlSB_lEEESJ_SK_NS4_8TiledMMAINS4_8MMA_AtomIJNS4_4SM904GMMA30MMA_64x64x32_F32E5M2E5M2_SS_TNILNSO_7ScaleInE1ELSQ_1EEEEEENS4_6LayoutINS5_IJSC_SB_SB_EEENS5_IJSB_NSA_ILi0EEESV_EEEEENS5_IJNS4_10UnderscoreESY_SY_EEEEENS4_23SM90_TMA_LOAD_MULTICASTENS4_14ComposedLayoutINS4_7SwizzleILi2ELi4ELi3EEENS4_18smem_ptr_flag_bitsILi8EEENST_INS5_IJNSA_ILi8EEESH_EEENS5_IJSH_SB_EEEEEEEvNS4_8identityENS4_13SM90_TMA_LOADES1B_vS1C_EENS_8epilogue10collective6detail29Sm90TmaWarpSpecializedAdapterINS1G_15DefaultEpilogueISJ_SK_SK_NS1F_6thread17LinearCombinationISJ_Li1EffLNS1K_9ScaleType4KindE0ELNS_15FloatRoundStyleE2ESJ_EENS1_15EpilogueDefaultEEEEEvvEEEEvNT_6ParamsE:
[----:B------:R-:W-:Y:S01]  /*0000*/  LDC R1, c[0x0][0x28] ;  /* 0x00000a00ff017b82 */ /* 0x000fe20000000800 */
[----:B------:R-:W0:Y:S01]  /*0010*/  S2R R0, SR_TID.X ;  /* 0x0000000000007919 */ /* 0x000e220000002100 */
[----:B------:R-:W-:Y:S01]  /*0020*/  ELECT P0, URZ, PT ;  /* 0x00000000003f782f */ /* 0x000fe20003800000 */
[----:B------:R-:W-:Y:S01]  /*0030*/  BSSY B0, `(.L_x_0) ;  /* 0x000000f000007945 */ /* 0x000fe20003800000 */
[--C-:B0-----:R-:W-:Y:S02]  /*0040*/  SHF.R.U32.HI R2, RZ, 0x5, R0.reuse ;  /* 0x00000005ff027819 */ /* 0x101fe40000011600 */
[----:B------:R-:W-:-:S03]  /*0050*/  SHF.R.U32.HI R3, RZ, 0x7, R0 ;  /* 0x00000007ff037819 */ /* 0x000fc60000011600 */
[----:B------:R-:W0:Y:S04]  /*0060*/  SHFL.IDX PT, R6, R2, RZ, 0x1f ;  /* 0x00001fff02067589 */ /* 0x000e2800000e0000 */
[----:B------:R1:W2:Y:S01]  /*0070*/  SHFL.IDX PT, R4, R3, RZ, 0x1f ;  /* 0x00001fff03047589 */ /* 0x0002a200000e0000 */
[----:B0-----:R-:W-:-:S13]  /*0080*/  ISETP.NE.OR P0, PT, R6, RZ, !P0 ;  /* 0x000000ff0600720c */ /* 0x001fda0004705670 */
[----:B-12---:R-:W-:Y:S05]  /*0090*/  @P0 BRA `(.L_x_1) ;  /* 0x0000000000200947 */ /* 0x006fea0003800000 */
[----:B------:R-:W-:Y:S02]  /*00a0*/  ULDC.64 UR4, c[0x0][0x198] ;  /* 0x0000660000047ab9 */ /* 0x000fe40000000a00 */
[----:B------:R-:W-:Y:S02]  /*00b0*/  UIADD3 UR6, UP0, UR4, 0xf0, URZ ;  /* 0x000000f004067890 */ /* 0x000fe4000ff1e03f */
[----:B------:R-:W-:Y:S02]  /*00c0*/  UIADD3 UR4, UP1, UR4, 0x1f0, URZ ;  /* 0x000001f004047890 */ /* 0x000fe4000ff3e03f */
[----:B------:R-:W-:Y:S02]  /*00d0*/  UIADD3.X UR7, URZ, UR5, URZ, UP0, !UPT ;  /* 0x000000053f077290 */ /* 0x000fe400087fe43f */
[----:B------:R-:W-:-:S07]  /*00e0*/  UIADD3.X UR5, URZ, UR5, URZ, UP1, !UPT ;  /* 0x000000053f057290 */ /* 0x000fce0008ffe43f */
[----:B------:R0:W-:Y:S02]  /*00f0*/  UTMACCTL.PF [UR6] ;  /* 0x00000000060079b9 */ /* 0x0001e40008040000 */
[----:B------:R0:W-:Y:S02]  /*0100*/  UTMACCTL.PF [UR4] ;  /* 0x00000000040079b9 */ /* 0x0001e40008040000 */
[----:B0-----:R-:W-:Y:S01]  /*0110*/  NOP ;  /* 0x0000000000007918 */ /* 0x001fe20000000000 */
.L_x_1:
[----:B------:R-:W-:Y:S05]  /*0120*/  BSYNC B0 ;  /* 0x0000000000007941 */ /* 0x000fea0003800000 */
.L_x_0:
[----:B------:R-:W0:Y:S02]  /*0130*/  SHFL.IDX PT, R3, R2, RZ, 0x1f ;  /* 0x00001fff02037589 */ /* 0x000e2400000e0000 */
[----:B0-----:R-:W-:-:S13]  /*0140*/  ISETP.NE.AND P0, PT, R3, RZ, PT ;  /* 0x000000ff0300720c */ /* 0x001fda0003f05270 */
[----:B------:R-:W-:Y:S05]  /*0150*/  @P0 BRA `(.L_x_2) ;  /* 0x00000000009c0947 */ /* 0x000fea0003800000 */
[----:B------:R-:W-:Y:S01]  /*0160*/  ELECT P0, URZ, PT ;  /* 0x00000000003f782f */ /* 0x000fe20003800000 */
[----:B------:R-:W-:-:S12]  /*0170*/  BSSY B0, `(.L_x_2) ;  /* 0x0000025000007945 */ /* 0x000fd80003800000 */
[----:B------:R-:W-:Y:S05]  /*0180*/  @!P0 BRA `(.L_x_3) ;  /* 0x00000000008c8947 */ /* 0x000fea0003800000 */
[----:B------:R-:W0:Y:S01]  /*0190*/  S2UR UR8, SR_CgaCtaId ;  /* 0x00000000000879c3 */ /* 0x000e220000008800 */
[----:B------:R-:W-:Y:S01]  /*01a0*/  UMOV UR4, 0x400 ;  /* 0x0000040000047882 */ /* 0x000fe20000000000 */
[----:B------:R-:W-:Y:S01]  /*01b0*/  UMOV UR5, 0x1 ;  /* 0x0000000100057882 */ /* 0x000fe20000000000 */
[----:B------:R-:W-:Y:S02]  /*01c0*/  UMOV UR6, 0x4 ;  /* 0x0000000400067882 */ /* 0x000fe40000000000 */
[----:B------:R-:W-:-:S04]  /*01d0*/  UIADD3 UR6, -UR6, 0x100000, URZ ;  /* 0x0010000006067890 */ /* 0x000fc8000fffe13f */
[----:B------:R-:W-:Y:S02]  /*01e0*/  USHF.L.U32 UR7, UR6, 0xb, URZ ;  /* 0x0000000b06077899 */ /* 0x000fe4000800063f */
[----:B------:R-:W-:Y:S02]  /*01f0*/  USHF.L.U32 UR6, UR6, 0x1, URZ ;  /* 0x0000000106067899 */ /* 0x000fe4000800063f */
[----:B0-----:R-:W-:Y:S02]  /*0200*/  ULEA UR8, UR8, UR4, 0x18 ;  /* 0x0000000408087291 */ /* 0x001fe4000f8ec03f */
[----:B------:R-:W-:-:S04]  /*0210*/  UIADD3 UR4, -UR5, 0x100000, URZ ;  /* 0x0010000005047890 */ /* 0x000fc8000fffe13f */
[----:B------:R-:W-:Y:S02]  /*0220*/  USHF.L.U32 UR5, UR4, 0xb, URZ ;  /* 0x0000000b04057899 */ /* 0x000fe4000800063f */
[----:B------:R-:W-:Y:S01]  /*0230*/  USHF.L.U32 UR4, UR4, 0x1, URZ ;  /* 0x0000000104047899 */ /* 0x000fe2000800063f */
[----:B------:R-:W0:Y:S11]  /*0240*/  FENCE.VIEW.ASYNC.S ;  /* 0x00000000000073c6 */ /* 0x000e360000000000 */
[----:B0-----:R0:W1:Y:S01]  /*0250*/  SYNCS.EXCH.64 URZ, [UR8], UR4 ;  /* 0x00000004083f75b2 */ /* 0x0010620008000100 */
[----:B------:R0:W2:Y:S01]  /*0260*/  SYNCS.EXCH.64 URZ, [UR8+0x58], UR6 ;  /* 0x00005806083f75b2 */ /* 0x0000a20008000100 */
[----:B------:R0:W3:Y:S01]  /*0270*/  SYNCS.EXCH.64 URZ, [UR8+0x8], UR4 ;  /* 0x00000804083f75b2 */ /* 0x0000e20008000100 */
[----:B------:R0:W4:Y:S01]  /*0280*/  SYNCS.EXCH.64 URZ, [UR8+0x60], UR6 ;  /* 0x00006006083f75b2 */ /* 0x0001220008000100 */
[----:B------:R0:W0:Y:S01]  /*0290*/  SYNCS.EXCH.64 URZ, [UR8+0x10], UR4 ;  /* 0x00001004083f75b2 */ /* 0x0000220008000100 */
        /* <DEDUP_REMOVED lines=17> */
[----:B------:R-:W-:Y:S01]  /*03b0*/  NOP ;  /* 0x0000000000007918 */ /* 0x000fe20000000000 */
.L_x_3:
[----:B0-----:R-:W-:Y:S05]  /*03c0*/  BSYNC B0 ;  /* 0x0000000000007941 */ /* 0x001fea0003800000 */
.L_x_2:
[----:B------:R-:W0:Y:S01]  /*03d0*/  SHFL.IDX PT, R2, R2, RZ, 0x1f ;  /* 0x00001fff02027589 */ /* 0x000e2200000e0000 */
[----:B------:R-:W-:Y:S01]  /*03e0*/  SHF.R.S32.HI R5, RZ, 0x1f, R0 ;  /* 0x0000001fff057819 */ /* 0x000fe20000011400 */
[----:B------:R-:W5:Y:S01]  /*03f0*/  S2UR UR8, SR_CTAID.X ;  /* 0x00000000000879c3 */ /* 0x000f620000002500 */
[----:B------:R-:W-:Y:S01]  /*0400*/  ELECT P0, URZ, PT ;  /* 0x00000000003f782f */ /* 0x000fe20003800000 */
[----:B------:R-:W1:Y:S01]  /*0410*/  S2R R8, SR_CTAID.Y ;  /* 0x0000000000087919 */ /* 0x000e620000002600 */
[----:B------:R-:W-:Y:S01]  /*0420*/  LEA.HI R5, R5, R0, RZ, 0x7 ;  /* 0x0000000005057211 */ /* 0x000fe200078f38ff */
[----:B------:R-:W-:Y:S01]  /*0430*/  ULDC UR4, c[0x0][0x154] ;  /* 0x0000550000047ab9 */ /* 0x000fe20000000800 */
[----:B------:R-:W-:Y:S01]  /*0440*/  NOP ;  /* 0x0000000000007918 */ /* 0x000fe20000000000 */
[----:B------:R-:W-:Y:S01]  /*0450*/  NOP ;  /* 0x0000000000007918 */ /* 0x000fe20000000000 */
[----:B------:R-:W-:Y:S01]  /*0460*/  LOP3.LUT R5, R5, 0xffffff80, RZ, 0xc0, !PT ;  /* 0xffffff8005057812 */ /* 0x000fe200078ec0ff */
[----:B------:R-:W2:Y:S04]  /*0470*/  LDC R14, c[0x0][0x140] ;  /* 0x00005000ff0e7b82 */ /* 0x000ea80000000800 */
[----:B------:R-:W-:-:S04]  /*0480*/  IMAD.IADD R5, R0, 0x1, -R5 ;  /* 0x0000000100057824 */ /* 0x000fc800078e0a05 */
[----:B------:R-:W3:Y:S01]  /*0490*/  LDC R19, c[0x0][0x148] ;  /* 0x00005200ff137b82 */ /* 0x000ee20000000800 */
[----:B------:R-:W-:Y:S02]  /*04a0*/  SHF.R.S32.HI R10, RZ, 0x1f, R5 ;  /* 0x0000001fff0a7819 */ /* 0x000fe40000011405 */
[----:B------:R-:W-:Y:S02]  /*04b0*/  LOP3.LUT P2, RZ, R5, 0x7, RZ, 0xc0, !PT ;  /* 0x0000000705ff7812 */ /* 0x000fe4000784c0ff */
[----:B------:R-:W-:Y:S02]  /*04c0*/  LEA.HI R10, R10, R5, RZ, 0x3 ;  /* 0x000000050a0a7211 */ /* 0x000fe400078f18ff */
[----:B0-----:R-:W-:Y:S01]  /*04d0*/  ISETP.NE.OR P0, PT, R2, RZ, !P0 ;  /* 0x000000ff0200720c */ /* 0x001fe20004705670 */
[----:B------:R-:W0:Y:S01]  /*04e0*/  LDC R12, c[0x0][0x144] ;  /* 0x00005100ff0c7b82 */ /* 0x000e220000000800 */
[--C-:B------:R-:W-:Y:S02]  /*04f0*/  SHF.R.S32.HI R2, RZ, 0x3, R10.reuse ;  /* 0x00000003ff027819 */ /* 0x100fe4000001140a */
[----:B------:R-:W-:-:S02]  /*0500*/  SHF.R.S32.HI R7, RZ, 0x1f, R10 ;  /* 0x0000001fff077819 */ /* 0x000fc4000001140a */
[----:B------:R-:W-:Y:S02]  /*0510*/  SHF.R.S32.HI R10, RZ, 0x1f, R3 ;  /* 0x0000001fff0a7819 */ /* 0x000fe40000011403 */
[----:B------:R-:W-:Y:S02]  /*0520*/  LEA.HI R7, R7, R2, RZ, 0x2 ;  /* 0x0000000207077211 */ /* 0x000fe400078f10ff */
[----:B------:R-:W-:Y:S02]  /*0530*/  LEA.HI R10, R10, R3, RZ, 0x2 ;  /* 0x000000030a0a7211 */ /* 0x000fe400078f10ff */
[----:B------:R-:W-:Y:S01]  /*0540*/  LOP3.LUT R7, R7, 0xfffffffc, RZ, 0xc0, !PT ;  /* 0xfffffffc07077812 */ /* 0x000fe200078ec0ff */
[----:B------:R-:W-:Y:S01]  /*0550*/  VOTEU.ALL UP0, P0 ;  /* 0x00000000003f7886 */ /* 0x000fe20000000000 */
[----:B-1----:R-:W-:Y:S01]  /*0560*/  I2FP.F32.U32 R11, R8 ;  /* 0x00000008000b7245 */ /* 0x002fe20000201000 */
[----:B------:R-:W-:Y:S01]  /*0570*/  VOTEU.ALL UP1, P0 ;  /* 0x00000000003f7886 */ /* 0x000fe20000020000 */
[----:B------:R-:W-:Y:S01]  /*0580*/  LOP3.LUT R10, R10, 0x3ffffffc, RZ, 0xc0, !PT ;  /* 0x3ffffffc0a0a7812 */ /* 0x000fe200078ec0ff */
[----:B------:R-:W-:Y:S01]  /*0590*/  IMAD.IADD R7, R2, 0x1, -R7 ;  /* 0x0000000102077824 */ /* 0x000fe200078e0a07 */
[----:B------:R-:W1:Y:S01]  /*05a0*/  @!UP0 S2UR UR7, SR_CgaCtaId ;  /* 0x00000000000789c3 */ /* 0x000e620000008800 */
[----:B-----5:R-:W-:Y:S01]  /*05b0*/  I2FP.F32.U32 R2, UR8 ;  /* 0x0000000800027c45 */ /* 0x020fe20008201000 */
[----:B------:R-:W-:Y:S01]  /*05c0*/  FMUL R13, R11, UR4 ;  /* 0x000000040b0d7c20 */ /* 0x000fe20008400000 */
[----:B------:R-:W-:Y:S01]  /*05d0*/  ULDC UR4, c[0x0][0x150] ;  /* 0x0000540000047ab9 */ /* 0x000fe20000000800 */
[----:B------:R-:W-:Y:S01]  /*05e0*/  IMAD.IADD R10, R3, 0x1, -R10 ;  /* 0x00000001030a7824 */ /* 0x000fe200078e0a0a */
[----:B------:R-:W-:Y:S01]  /*05f0*/  SHF.R.S32.HI R3, RZ, 0x1f, R6 ;  /* 0x0000001fff037819 */ /* 0x000fe20000011406 */
[----:B------:R-:W-:Y:S01]  /*0600*/  FMUL R11, R2, UR4 ;  /* 0x00000004020b7c20 */ /* 0x000fe20008400000 */
[----:B------:R-:W-:Y:S01]  /*0610*/  UMOV UR4, 0x20 ;  /* 0x0000002000047882 */ /* 0x000fe20000000000 */
[----:B------:R-:W5:Y:S01]  /*0620*/  F2I.U32.TRUNC.NTZ R13, R13 ;  /* 0x0000000d000d7305 */ /* 0x000f62000020f000 */
[----:B------:R-:W-:Y:S01]  /*0630*/  LEA.HI R3, R3, R6, RZ, 0x2 ;  /* 0x0000000603037211 */ /* 0x000fe200078f10ff */
[----:B------:R-:W-:Y:S01]  /*0640*/  IMAD R7, R10, 0x4, R7 ;  /* 0x000000040a077824 */ /* 0x000fe200078e0207 */
[----:B------:R-:W-:Y:S01]  /*0650*/  @!UP0 UMOV UR6, 0x400 ;  /* 0x0000040000068882 */ /* 0x000fe20000000000 */
[----:B------:R-:W-:-:S04]  /*0660*/  @!UP0 UIADD3 UR4, -UR4, 0x100000, URZ ;  /* 0x0010000004048890 */ /* 0x000fc8000fffe13f */
[----:B------:R-:W-:Y:S02]  /*0670*/  @!UP0 USHF.L.U32 UR5, UR4, 0xb, URZ ;  /* 0x0000000b04058899 */ /* 0x000fe4000800063f */
[----:B------:R-:W-:Y:S01]  /*0680*/  @!UP0 USHF.L.U32 UR4, UR4, 0x1, URZ ;  /* 0x0000000104048899 */ /* 0x000fe2000800063f */
[----:B------:R-:W-:Y:S01]  /*0690*/  LOP3.LUT R3, R3, 0xfffffffc, RZ, 0xc0, !PT ;  /* 0xfffffffc03037812 */ /* 0x000fe200078ec0ff */
[C---:B------:R-:W-:Y:S01]  /*06a0*/  IMAD.SHL.U32 R2, R7.reuse, 0x4, RZ ;  /* 0x0000000407027824 */ /* 0x040fe200078e00ff */
[----:B--2---:R-:W-:Y:S01]  /*06b0*/  ISETP.EQ.U32.AND P3, PT, R14, 0x1, PT ;  /* 0x000000010e00780c */ /* 0x004fe20003f62070 */
[----:B------:R-:W2:Y:S01]  /*06c0*/  F2I.U32.TRUNC.NTZ R11, R11 ;  /* 0x0000000b000b7305 */ /* 0x000ea2000020f000 */
[----:B------:R-:W-:Y:S02]  /*06d0*/  VIADD R10, R4, 0xffffffff ;  /* 0xffffffff040a7836 */ /* 0x000fe40000000000 */
[----:B------:R-:W-:Y:S01]  /*06e0*/  IMAD.IADD R6, R6, 0x1, -R3 ;  /* 0x0000000106067824 */ /* 0x000fe200078e0a03 */
[----:B------:R-:W-:-:S02]  /*06f0*/  LOP3.LUT R5, R7, 0xc, R2, 0x78, !PT ;  /* 0x0000000c07057812 */ /* 0x000fc400078e7802 */
[----:B------:R-:W-:Y:S01]  /*0700*/  ISETP.GE.U32.AND P5, PT, R10, 0x2, PT ;  /* 0x000000020a00780c */ /* 0x000fe20003fa6070 */
[----:B-----5:R-:W-:Y:S01]  /*0710*/  IMAD.MOV R20, RZ, RZ, -R13 ;  /* 0x000000ffff147224 */ /* 0x020fe200078e0a0d */
[----:B-1----:R-:W-:Y:S01]  /*0720*/  @!UP0 ULEA UR6, UR7, UR6, 0x18 ;  /* 0x0000000607068291 */ /* 0x002fe2000f8ec03f */
[C---:B------:R-:W-:Y:S01]  /*0730*/  ISETP.NE.AND P1, PT, R6.reuse, 0x3, PT ;  /* 0x000000030600780c */ /* 0x040fe20003f25270 */
[----:B------:R-:W-:Y:S01]  /*0740*/  VOTEU.ALL UP0, P0 ;  /* 0x00000000003f7886 */ /* 0x000fe20000000000 */
[----:B---3--:R-:W-:Y:S01]  /*0750*/  IMAD R2, R19, R20, R8 ;  /* 0x0000001413027224 */ /* 0x008fe200078e0208 */
[----:B------:R-:W-:Y:S02]  /*0760*/  ISETP.LT.U32.AND P0, PT, R5, 0x2, !P2 ;  /* 0x000000020500780c */ /* 0x000fe40005701070 */
[----:B------:R-:W-:Y:S01]  /*0770*/  ISETP.EQ.OR P1, PT, R6, RZ, !P1 ;  /* 0x000000ff0600720c */ /* 0x000fe20004f22670 */
[----:B--2---:R-:W-:Y:S01]  /*0780*/  IMAD.MOV R11, RZ, RZ, -R11 ;  /* 0x000000ffff0b7224 */ /* 0x004fe200078e0a0b */
[----:B------:R-:W-:-:S02]  /*0790*/  ISETP.NE.AND P4, PT, R2, R5, PT ;  /* 0x000000050200720c */ /* 0x000fc40003f85270 */
[----:B------:R-:W-:Y:S01]  /*07a0*/  ISETP.EQ.AND P1, PT, R4, RZ, P1 ;  /* 0x000000ff0400720c */ /* 0x000fe20000f22270 */
[----:B0-----:R-:W-:Y:S01]  /*07b0*/  IMAD R11, R12, R11, UR8 ;  /* 0x000000080c0b7e24 */ /* 0x001fe2000f8e020b */
[----:B------:R-:W-:Y:S01]  /*07c0*/  ISETP.NE.AND P2, PT, R4, RZ, PT ;  /* 0x000000ff0400720c */ /* 0x000fe20003f45270 */
[----:B------:R-:W0:Y:S02]  /*07d0*/  FENCE.VIEW.ASYNC.S ;  /* 0x00000000000073c6 */ /* 0x000e240000000000 */
[----:B0-----:R0:W1:Y:S01]  /*07e0*/  @!UP0 SYNCS.EXCH.64 URZ, [UR6+0xc0], UR4 ;  /* 0x0000c004063f85b2 */ /* 0x0010620008000100 */
[----:B------:R-:W-:Y:S02]  /*07f0*/  SEL R4, RZ, 0x1, !P1 ;  /* 0x00000001ff047807 */ /* 0x000fe40004800000 */
[----:B------:R-:W-:Y:S02]  /*0800*/  ISETP.EQ.OR P4, PT, R11, RZ, !P4 ;  /* 0x000000ff0b00720c */ /* 0x000fe40006782670 */
[----:B------:R-:W-:-:S02]  /*0810*/  SEL R4, R4, 0x2, P5 ;  /* 0x0000000204047807 */ /* 0x000fc40002800000 */
[----:B------:R-:W-:Y:S01]  /*0820*/  PLOP3.LUT P0, PT, P0, P4, PT, 0x80, 0x0 ;  /* 0x000000000000781c */ /* 0x000fe20000709070 */
[----:B------:R0:W2:Y:S01]  /*0830*/  @!UP1 SYNCS.EXCH.64 URZ, [UR6+0xc8], UR4 ;  /* 0x0000c804063f95b2 */ /* 0x0000a20008000100 */
[----:B------:R-:W-:Y:S01]  /*0840*/  NOP ;  /* 0x0000000000007918 */ /* 0x000fe20000000000 */
[----:B------:R-:W-:Y:S10]  /*0850*/  @!P3 BRA `(.L_x_4) ;  /* 0x000000000008b947 */ /* 0x000ff40003800000 */
[----:B-12-4-:R-:W-:Y:S01]  /*0860*/  UCGABAR_ARV ;  /* 0x00000000000079c7 */ /* 0x016fe20008000000 */
[----:B------:R-:W-:Y:S05]  /*0870*/  BRA `(.L_x_5) ;  /* 0x0000000000047947 */ /* 0x000fea0003800000 */
.L_x_4:
[----:B-12-4-:R-:W-:Y:S01]  /*0880*/  NOP ;  /* 0x0000000000007918 */ /* 0x016fe20000000000 */
.L_x_5:
[----:B------:R-:W1:Y:S01]  /*0890*/  LDC R2, c[0x0][0x65c] ;  /* 0x00019700ff027b82 */ /* 0x000e620000000800 */
[----:B------:R-:W-:Y:S01]  /*08a0*/  IMAD.MOV.U32 R3, RZ, RZ, RZ ;  /* 0x000000ffff037224 */ /* 0x000fe200078e00ff */
[----:B-1----:R-:W-:Y:S01]  /*08b0*/  ISETP.NE.AND P4, PT, R2, 0x1, PT ;  /* 0x000000010200780c */ /* 0x002fe20003f85270 */
[----:B------:R-:W-:-:S12]  /*08c0*/  IMAD.U32 R2, RZ, RZ, UR8 ;  /* 0x00000008ff027e24 */ /* 0x000fd8000f8e00ff */
[----:B------:R-:W1:Y:S01]  /*08d0*/  @P4 LDC R15, c[0x0][0x10] ;  /* 0x00000400ff0f4b82 */ /* 0x000e620000000800 */
[----:B------:R-:W-:Y:S02]  /*08e0*/  @P4 IMAD.MOV.U32 R9, RZ, RZ, RZ ;  /* 0x000000ffff094224 */ /* 0x000fe400078e00ff */
[----:B------:R-:W-:-:S05]  /*08f0*/  @P4 IMAD.MOV.U32 R7, RZ, RZ, RZ ;  /* 0x000000ffff074224 */ /* 0x000fca00078e00ff */
[----:B------:R-:W2:Y:S01]  /*0900*/  @!P4 LDC R13, c[0x0][0xc] ;  /* 0x00000300ff0dcb82 */ /* 0x000ea20000000800 */
[----:B-1----:R-:W-:-:S04]  /*0910*/  @P4 IMAD.WIDE.U32 R14, R15, UR8, R8 ;  /* 0x000000080f0e4c25 */ /* 0x002fc8000f8e0008 */
[----:B--2---:R-:W-:-:S04]  /*0920*/  @!P4 IMAD.WIDE.U32 R12, R8, R13, R2 ;  /* 0x0000000d080cc225 */ /* 0x004fc800078e0002 */
[----:B------:R-:W-:Y:S02]  /*0930*/  @P4 IMAD.MOV.U32 R2, RZ, RZ, R14 ;  /* 0x000000ffff024224 */ /* 0x000fe400078e000e */
[----:B------:R-:W-:Y:S02]  /*0940*/  @P4 IMAD.IADD R3, R15, 0x1, R7 ;  /* 0x000000010f034824 */ /* 0x000fe400078e0207 */
[----:B------:R-:W-:Y:S02]  /*0950*/  @!P4 IMAD.MOV.U32 R2, RZ, RZ, R12 ;  /* 0x000000ffff02c224 */ /* 0x000fe400078e000c */
[----:B------:R-:W-:Y:S01]  /*0960*/  @!P4 IMAD.MOV.U32 R3, RZ, RZ, R13 ;  /* 0x000000ffff03c224 */ /* 0x000fe200078e000d */
[----:B------:R-:W-:Y:S06]  /*0970*/  @!P3 BRA `(.L_x_6) ;  /* 0x00000000000cb947 */ /* 0x000fec0003800000 */
[----:B------:R-:W-:Y:S01]  /*0980*/  UCGABAR_WAIT ;  /* 0x0000000000007dc7 */ /* 0x000fe20008000000 */
[----:B------:R-:W-:Y:S01]  /*0990*/  CCTL.IVALL ;  /* 0x00000000ff00798f */ /* 0x000fe20002000000 */
[----:B------:R-:W-:Y:S05]  /*09a0*/  BRA `(.L_x_7) ;  /* 0x0000000000047947 */ /* 0x000fea0003800000 */
.L_x_6:
[----:B------:R-:W-:Y:S06]  /*09b0*/  BAR.SYNC.DEFER_BLOCKING 0x0 ;  /* 0x0000000000007b1d */ /* 0x000fec0000010000 */
.L_x_7:
[----:B------:R-:W-:Y:S05]  /*09c0*/  @!P2 BRA `(.L_x_8) ;  /* 0x0000007400e4a947 */ /* 0x000fea0003800000 */
[----:B------:R-:W-:-:S13]  /*09d0*/  ISETP.GT.U32.AND P1, PT, R10, 0x1, PT ;  /* 0x000000010a00780c */ /* 0x000fda0003f24070 */
[----:B0-----:R-:W-:Y:S05]  /*09e0*/  @P1 EXIT ;  /* 0x000000000000194d */ /* 0x001fea0003800000 */
[----:B------:R-:W-:Y:S01]  /*09f0*/  ULDC.64 UR4, c[0x0][0x650] ;  /* 0x0001940000047ab9 */ /* 0x000fe20000000a00 */
[----:B------:R-:W-:Y:S01]  /*0a00*/  PRMT R14, RZ, 0x7610, R14 ;  /* 0x00007610ff0e7816 */ /* 0x000fe2000000000e */
[----:B------:R-:W-:Y:S01]  /*0a10*/  IMAD.MOV.U32 R7, RZ, RZ, -0x1 ;  /* 0xffffffffff077424 */ /* 0x000fe200078e00ff */
[----:B------:R-:W-:Y:S01]  /*0a20*/  ISETP.GE.U32.AND P1, PT, R2, UR4, PT ;  /* 0x0000000402007c0c */ /* 0x000fe2000bf26070 */
[----:B------:R-:W-:Y:S02]  /*0a30*/  IMAD.MOV.U32 R10, RZ, RZ, -0x1 ;  /* 0xffffffffff0a7424 */ /* 0x000fe400078e00ff */
[----:B------:R-:W-:Y:S01]  /*0a40*/  IMAD.MOV.U32 R6, RZ, RZ, -0x1 ;  /* 0xffffffffff067424 */ /* 0x000fe200078e00ff */
[----:B------:R-:W-:-:S13]  /*0a50*/  ISETP.GE.U32.AND.EX P1, PT, R3, UR5, PT, P1 ;  /* 0x0000000503007c0c */ /* 0x000fda000bf26110 */
[----:B------:R-:W-:Y:S05]  /*0a60*/  @P1 BRA `(.L_x_9) ;  /* 0x0000000400281947 */ /* 0x000fea0003800000 */
[----:B------:R-:W0:Y:S01]  /*0a70*/  LDC.64 R22, c[0x0][0x628] ;  /* 0x00018a00ff167b82 */ /* 0x000e220000000a00 */
[----:B------:R-:W-:Y:S02]  /*0a80*/  IMAD.MOV.U32 R6, RZ, RZ, R2 ;  /* 0x000000ffff067224 */ /* 0x000fe400078e0002 */
[----:B------:R-:W-:-:S05]  /*0a90*/  IMAD.MOV.U32 R7, RZ, RZ, R3 ;  /* 0x000000ffff077224 */ /* 0x000fca00078e0003 */
[----:B------:R-:W1:Y:S08]  /*0aa0*/  LDC R10, c[0x0][0x630] ;  /* 0x00018c00ff0a7b82 */ /* 0x000e700000000800 */
[----:B------:R-:W2:Y:S01]  /*0ab0*/  LDC.64 R24, c[0x0][0x620] ;  /* 0x00018800ff187b82 */ /* 0x000ea20000000a00 */
[----:B0-----:R-:W-:-:S04]  /*0ac0*/  ISETP.NE.U32.AND P1, PT, R22, RZ, PT ;  /* 0x000000ff1600720c */ /* 0x001fc80003f25070 */
[----:B------:R-:W-:-:S13]  /*0ad0*/  ISETP.NE.AND.EX P1, PT, R23, RZ, PT, P1 ;  /* 0x000000ff1700720c */ /* 0x000fda0003f25310 */
[----:B-12---:R-:W-:Y:S05]  /*0ae0*/  @!P1 BRA `(.L_x_10) ;  /* 0x0000000000289947 */ /* 0x006fea0003800000 */
[----:B------:R-:W0:Y:S02]  /*0af0*/  LDC R15, c[0x0][0x634] ;  /* 0x00018d00ff0f7b82 */ /* 0x000e240000000800 */
[----:B0-----:R-:W-:-:S05]  /*0b00*/  IADD3 R15, P1, R2, R15, RZ ;  /* 0x0000000f020f7210 */ /* 0x001fca0007f3e0ff */
[----:B------:R-:W-:-:S04]  /*0b10*/  IMAD.X R17, RZ, RZ, R3, P1 ;  /* 0x000000ffff117224 */ /* 0x000fc800008e0603 */
[----:B------:R-:W-:-:S04]  /*0b20*/  IMAD.WIDE.U32 R6, R17, R22, RZ ;  /* 0x0000001611067225 */ /* 0x000fc800078e00ff */
[----:B------:R-:W-:-:S04]  /*0b30*/  IMAD.WIDE.U32 R12, P1, R15, R23, R6 ;  /* 0x000000170f0c7225 */ /* 0x000fc80007820006 */
[----:B------:R-:W-:-:S04]  /*0b40*/  IMAD.WIDE.U32 R6, R15, R22, RZ ;  /* 0x000000160f067225 */ /* 0x000fc800078e00ff */
[----:B------:R-:W-:Y:S01]  /*0b50*/  IMAD.X R15, RZ, RZ, RZ, P1 ;  /* 0x000000ffff0f7224 */ /* 0x000fe200008e06ff */
[----:B------:R-:W-:Y:S01]  /*0b60*/  IADD3 RZ, P1, R7, R12, RZ ;  /* 0x0000000c07ff7210 */ /* 0x000fe20007f3e0ff */
[----:B------:R-:W-:-:S04]  /*0b70*/  IMAD.MOV.U32 R14, RZ, RZ, R13 ;  /* 0x000000ffff0e7224 */ /* 0x000fc800078e000d */
[----:B------:R-:W-:-:S08]  /*0b80*/  IMAD.WIDE.U32.X R6, R17, R23, R14, P1 ;  /* 0x0000001711067225 */ /* 0x000fd000008e040e */
.L_x_10:
[----:B------:R-:W0:Y:S01]  /*0b90*/  LDC.64 R22, c[0x0][0x640] ;  /* 0x00019000ff167b82 */ /* 0x000e220000000a00 */
[--C-:B------:R-:W-:Y:S01]  /*0ba0*/  SHF.R.U64 R26, R6, R10, R7.reuse ;  /* 0x0000000a061a7219 */ /* 0x100fe20000001207 */
[----:B------:R-:W-:Y:S01]  /*0bb0*/  IMAD R20, R19, R20, R8 ;  /* 0x0000001413147224 */ /* 0x000fe200078e0208 */
[----:B------:R-:W-:Y:S01]  /*0bc0*/  SHF.R.U32.HI R6, RZ, R10, R7 ;  /* 0x0000000aff067219 */ /* 0x000fe20000011607 */
[----:B------:R-:W-:Y:S01]  /*0bd0*/  IMAD.MOV.U32 R19, RZ, RZ, 0x1 ;  /* 0x00000001ff137424 */ /* 0x000fe200078e00ff */
[----:B------:R-:W-:-:S03]  /*0be0*/  IADD3 R9, P1, RZ, -R26, RZ ;  /* 0x8000001aff097210 */ /* 0x000fc60007f3e0ff */
[----:B------:R-:W1:Y:S02]  /*0bf0*/  LDC R12, c[0x0][0x618] ;  /* 0x00018600ff0c7b82 */ /* 0x000e640000000800 */
[----:B------:R-:W-:-:S04]  /*0c00*/  IMAD.X R7, RZ, RZ, ~R6, P1 ;  /* 0x000000ffff077224 */ /* 0x000fc800008e0e06 */
[-C--:B------:R-:W-:Y:S02]  /*0c10*/  IMAD R10, R7, R24.reuse, RZ ;  /* 0x00000018070a7224 */ /* 0x080fe400078e02ff */
[----:B------:R-:W2:Y:S01]  /*0c20*/  LDC R16, c[0x0][0x608] ;  /* 0x00018200ff107b82 */ /* 0x000ea20000000800 */
[----:B------:R-:W-:-:S04]  /*0c30*/  IMAD.WIDE.U32 R6, R9, R24, R2 ;  /* 0x0000001809067225 */ /* 0x000fc800078e0002 */
[----:B------:R-:W-:-:S03]  /*0c40*/  IMAD R9, R9, R25, R10 ;  /* 0x0000001909097224 */ /* 0x000fc600078e020a */
[----:B------:R-:W3:Y:S01]  /*0c50*/  LDC R18, c[0x0][0x658] ;  /* 0x00019600ff127b82 */ /* 0x000ee20000000800 */
[----:B------:R-:W-:Y:S01]  /*0c60*/  IMAD.IADD R7, R7, 0x1, R9 ;  /* 0x0000000107077824 */ /* 0x000fe200078e0209 */
[----:B0-----:R-:W-:Y:S01]  /*0c70*/  ISETP.NE.U32.AND P1, PT, R22, RZ, PT ;  /* 0x000000ff1600720c */ /* 0x001fe20003f25070 */
[----:B------:R-:W-:-:S03]  /*0c80*/  IMAD.MOV.U32 R9, RZ, RZ, -0x1 ;  /* 0xffffffffff097424 */ /* 0x000fc600078e00ff */
[----:B------:R-:W-:Y:S02]  /*0c90*/  ISETP.NE.AND.EX P1, PT, R23, RZ, PT, P1 ;  /* 0x000000ff1700720c */ /* 0x000fe40003f25310 */
[----:B------:R-:W0:Y:S01]  /*0ca0*/  LDC R17, c[0x0][0x600] ;  /* 0x00018000ff117b82 */ /* 0x000e220000000800 */
[-CC-:B-1----:R-:W-:Y:S02]  /*0cb0*/  SHF.R.U64 R14, R6, R12.reuse, R7.reuse ;  /* 0x0000000c060e7219 */ /* 0x182fe40000001207 */
[----:B------:R-:W-:-:S05]  /*0cc0*/  SHF.R.U32.HI R7, RZ, R12, R7 ;  /* 0x0000000cff077219 */ /* 0x000fca0000011607 */
[----:B------:R-:W1:Y:S01]  /*0cd0*/  LDC R21, c[0x0][0x648] ;  /* 0x00019200ff157b82 */ /* 0x000e620000000800 */
[-CC-:B--2---:R-:W-:Y:S02]  /*0ce0*/  SHF.R.U64 R27, R14, R16.reuse, R7.reuse ;  /* 0x000000100e1b7219 */ /* 0x184fe40000001207 */
[----:B------:R-:W-:-:S05]  /*0cf0*/  SHF.R.U32.HI R7, RZ, R16, R7 ;  /* 0x00000010ff077219 */ /* 0x000fca0000011607 */
[----:B------:R-:W2:Y:S01]  /*0d00*/  LDC R25, c[0x0][0x638] ;  /* 0x00018e00ff197b82 */ /* 0x000ea20000000800 */
[-C--:B---3--:R-:W-:Y:S02]  /*0d10*/  SHF.L.U32 R6, R9, R18.reuse, RZ ;  /* 0x0000001209067219 */ /* 0x088fe400000006ff */
[--C-:B------:R-:W-:Y:S02]  /*0d20*/  SHF.R.U64 R16, R27, R18, R7.reuse ;  /* 0x000000121b107219 */ /* 0x100fe40000001207 */
[----:B------:R-:W-:Y:S02]  /*0d30*/  LOP3.LUT R10, RZ, R6, RZ, 0x33, !PT ;  /* 0x00000006ff0a7212 */ /* 0x000fe400078e33ff */
[----:B------:R-:W-:Y:S01]  /*0d40*/  SHF.R.U32.HI R7, RZ, R18, R7 ;  /* 0x00000012ff077219 */ /* 0x000fe20000011607 */
[----:B------:R-:W3:Y:S01]  /*0d50*/  LDC R24, c[0x0][0x610] ;  /* 0x00018400ff187b82 */ /* 0x000ee20000000800 */
[----:B------:R-:W-:Y:S01]  /*0d60*/  IMAD.MOV.U32 R6, RZ, RZ, R16 ;  /* 0x000000ffff067224 */ /* 0x000fe200078e0010 */
[----:B------:R-:W-:Y:S06]  /*0d70*/  @!P1 BRA `(.L_x_11) ;  /* 0x0000000000289947 */ /* 0x000fec0003800000 */
[----:B------:R-:W4:Y:S02]  /*0d80*/  LDC R13, c[0x0][0x64c] ;  /* 0x00019300ff0d7b82 */ /* 0x000f240000000800 */
[----:B----4-:R-:W-:-:S05]  /*0d90*/  IADD3 R13, P1, R16, R13, RZ ;  /* 0x0000000d100d7210 */ /* 0x010fca0007f3e0ff */
        /* <DEDUP_REMOVED lines=8> */
.L_x_11:
[----:B-1----:R-:W-:Y:S01]  /*0e20*/  SHF.R.U64 R8, R6, R21, R7 ;  /* 0x0000001506087219 */ /* 0x002fe20000001207 */
[----:B0-----:R-:W-:Y:S01]  /*0e30*/  VIADD R9, R17, 0xffffffff ;  /* 0xffffffff11097836 */ /* 0x001fe20000000000 */
[----:B------:R-:W-:Y:S02]  /*0e40*/  SHF.L.U32 R6, R19, R18, RZ ;  /* 0x0000001213067219 */ /* 0x000fe400000006ff */
[----:B------:R-:W-:Y:S01]  /*0e50*/  LOP3.LUT R7, R27, R10, RZ, 0xc0, !PT ;  /* 0x0000000a1b077212 */ /* 0x000fe200078ec0ff */
[----:B------:R-:W-:Y:S01]  /*0e60*/  IMAD.MOV R10, RZ, RZ, -R8 ;  /* 0x000000ffff0a7224 */ /* 0x000fe200078e0a08 */
[----:B------:R-:W-:Y:S02]  /*0e70*/  SEL R11, R11, R20, !P4 ;  /* 0x000000140b0b7207 */ /* 0x000fe40006000000 */
[----:B------:R-:W-:Y:S01]  /*0e80*/  LOP3.LUT R9, R14, R9, RZ, 0xc0, !PT ;  /* 0x000000090e097212 */ /* 0x000fe200078ec0ff */
[----:B------:R-:W-:Y:S02]  /*0e90*/  IMAD R8, R6, R8, R7 ;  /* 0x0000000806087224 */ /* 0x000fe400078e0207 */
[----:B--2---:R-:W-:-:S02]  /*0ea0*/  IMAD R6, R10, R25, R16 ;  /* 0x000000190a067224 */ /* 0x004fc400078e0210 */
[----:B---3--:R-:W-:Y:S02]  /*0eb0*/  IMAD R11, R8, R24, R11 ;  /* 0x00000018080b7224 */ /* 0x008fe400078e020b */
[----:B------:R-:W-:Y:S02]  /*0ec0*/  IMAD R6, R6, R17, R9 ;  /* 0x0000001106067224 */ /* 0x000fe400078e0209 */
[----:B------:R-:W-:-:S03]  /*0ed0*/  IMAD.MOV.U32 R14, RZ, RZ, 0x1 ;  /* 0x00000001ff0e7424 */ /* 0x000fc600078e00ff */
[----:B------:R-:W-:Y:S02]  /*0ee0*/  SEL R10, R6, R11, !P4 ;  /* 0x0000000b060a7207 */ /* 0x000fe40006000000 */
[----:B------:R-:W-:Y:S01]  /*0ef0*/  SEL R7, R11, R6, !P4 ;  /* 0x000000060b077207 */ /* 0x000fe20006000000 */
[----:B------:R-:W-:-:S07]  /*0f00*/  IMAD.MOV.U32 R6, RZ, RZ, R26 ;  /* 0x000000ffff067224 */ /* 0x000fce00078e001a */
.L_x_9:
[----:B------:R-:W-:-:S08]  /*0f10*/  NOP ;  /* 0x0000000000007918 */ /* 0x000fd00000000000 */
[----:B------:R-:W0:Y:S02]  /*0f20*/  USETMAXREG.TRY_ALLOC.CTAPOOL UP0, 0xe8 ;  /* 0x000000e8000079c8 */ /* 0x000e240008000600 */
[----:B0-----:R-:W-:-:S13]  /*0f30*/  PLOP3.LUT P1, PT, PT, PT, UP0, 0x80, 0x0 ;  /* 0x000000000000781c */ /* 0x001fda0003f2f008 */
[----:B------:R-:W-:Y:S05]  /*0f40*/  @!P1 BRA `(.L_x_9) ;  /* 0xfffffffc00f09947 */ /* 0x000fea000383ffff */
[----:B------:R-:W-:Y:S01]  /*0f50*/  ULDC.64 UR4, c[0x0][0x598] ;  /* 0x0001660000047ab9 */ /* 0x000fe20000000a00 */
[----:B------:R-:W-:Y:S01]  /*0f60*/  ULDC.64 UR16, c[0x0][0x208] ;  /* 0x0000820000107ab9 */ /* 0x000fe20000000a00 */
[----:B------:R-:W-:-:S04]  /*0f70*/  ISETP.NE.U32.AND P1, PT, RZ, UR4, PT ;  /* 0x00000004ff007c0c */ /* 0x000fc8000bf25070 */
[----:B------:R-:W-:-:S13]  /*0f80*/  ISETP.NE.AND.EX P1, PT, RZ, UR5, PT, P1 ;  /* 0x00000005ff007c0c */ /* 0x000fda000bf25310 */
[----:B------:R-:W-:Y:S05]  /*0f90*/  @!P1 BRA `(.L_x_12) ;  /* 0x00000000001c9947 */ /* 0x000fea0003800000 */
[----:B------:R-:W0:Y:S02]  /*0fa0*/  LDC.64 R8, c[0x0][0x598] ;  /* 0x00016600ff087b82 */ /* 0x000e240000000a00 */
[----:B0-----:R-:W2:Y:S02]  /*0fb0*/  LDG.E.64 R8, desc[UR16][R8.64] ;  /* 0x0000001008087981 */ /* 0x001ea4000c1e1b00 */
[----:B--2---:R-:W-:-:S04]  /*0fc0*/  ISETP.NE.U32.AND P1, PT, R8, RZ, PT ;  /* 0x000000ff0800720c */ /* 0x004fc80003f25070 */
[----:B------:R-:W-:-:S13]  /*0fd0*/  ISETP.NE.AND.EX P1, PT, R9, RZ, PT, P1 ;  /* 0x000000ff0900720c */ /* 0x000fda0003f25310 */
[----:B------:R-:W-:Y:S05]  /*0fe0*/  @!P1 BRA `(.L_x_12) ;  /* 0x0000000000089947 */ /* 0x000fea0003800000 */
[----:B------:R0:W5:Y:S01]  /*0ff0*/  LD.E R8, desc[UR16][R8.64] ;  /* 0x0000001008087980 */ /* 0x000162000c101900 */
[----:B------:R-:W-:Y:S05]  /*1000*/  BRA `(.L_x_13) ;  /* 0x0000000000207947 */ /* 0x000fea0003800000 */
.L_x_12:
[----:B------:R-:W-:Y:S02]  /*1010*/  ULDC.64 UR4, c[0x0][0x588] ;  /* 0x0001620000047ab9 */ /* 0x000fe40000000a00 */
[----:B------:R-:W-:-:S04]  /*1020*/  ISETP.NE.U32.AND P1, PT, RZ, UR4, PT ;  /* 0x00000004ff007c0c */ /* 0x000fc8000bf25070 */
[----:B------:R-:W-:-:S13]  /*1030*/  ISETP.NE.AND.EX P1, PT, RZ, UR5, PT, P1 ;  /* 0x00000005ff007c0c */ /* 0x000fda000bf25310 */
[----:B------:R-:W-:Y:S05]  /*1040*/  @!P1 BRA `(.L_x_14) ;  /* 0x00000000000c9947 */ /* 0x000fea0003800000 */
[----:B------:R-:W0:Y:S02]  /*1050*/  LDC.64 R8, c[0x0][0x588] ;  /* 0x00016200ff087b82 */ /* 0x000e240000000a00 */
[----:B0-----:R1:W5:Y:S01]  /*1060*/  LDG.E R8, desc[UR16][R8.64] ;  /* 0x0000001008087981 */ /* 0x001362000c1e1900 */
[----:B------:R-:W-:Y:S05]  /*1070*/  BRA `(.L_x_13) ;  /* 0x0000000000047947 */ /* 0x000fea0003800000 */
.L_x_14:
[----:B------:R-:W2:Y:S02]  /*1080*/  LDC R8, c[0x0][0x580] ;  /* 0x00016000ff087b82 */ /* 0x000ea40000000800 */
.L_x_13:
[----:B------:R-:W-:Y:S02]  /*1090*/  ULDC.64 UR4, c[0x0][0x5a0] ;  /* 0x0001680000047ab9 */ /* 0x000fe40000000a00 */
[----:B------:R-:W-:-:S04]  /*10a0*/  ISETP.NE.U32.AND P1, PT, RZ, UR4, PT ;  /* 0x00000004ff007c0c */ /* 0x000fc8000bf25070 */
[----:B------:R-:W-:-:S13]  /*10b0*/  ISETP.NE.AND.EX P1, PT, RZ, UR5, PT, P1 ;  /* 0x00000005ff007c0c */ /* 0x000fda000bf25310 */
[----:B------:R-:W-:Y:S05]  /*10c0*/  @!P1 BRA `(.L_x_15) ;  /* 0x00000000001c9947 */ /* 0x000fea0003800000 */
[----:B------:R-:W3:Y:S02]  /*10d0*/  LDC.64 R12, c[0x0][0x5a0] ;  /* 0x00016800ff0c7b82 */ /* 0x000ee40000000a00 */
[----:B---3--:R-:W3:Y:S02]  /*10e0*/  LDG.E.64 R12, desc[UR16][R12.64] ;  /* 0x000000100c0c7981 */ /* 0x008ee4000c1e1b00 */
[----:B---3--:R-:W-:-:S04]  /*10f0*/  ISETP.NE.U32.AND P1, PT, R12, RZ, PT ;  /* 0x000000ff0c00720c */ /* 0x008fc80003f25070 */
[----:B------:R-:W-:-:S13]  /*1100*/  ISETP.NE.AND.EX P1, PT, R13, RZ, PT, P1 ;  /* 0x000000ff0d00720c */ /* 0x000fda0003f25310 */
[----:B------:R-:W-:Y:S05]  /*1110*/  @!P1 BRA `(.L_x_15) ;  /* 0x0000000000089947 */ /* 0x000fea0003800000 */
[----:B01----:R0:W5:Y:S01]  /*1120*/  LD.E R9, desc[UR16][R12.64] ;  /* 0x000000100c097980 */ /* 0x003162000c101900 */
[----:B------:R-:W-:Y:S05]  /*1130*/  BRA `(.L_x_16) ;  /* 0x0000000000207947 */ /* 0x000fea0003800000 */
.L_x_15:
[----:B------:R-:W-:Y:S02]  /*1140*/  ULDC.64 UR4, c[0x0][0x590] ;  /* 0x0001640000047ab9 */ /* 0x000fe40000000a00 */
[----:B------:R-:W-:-:S04]  /*1150*/  ISETP.NE.U32.AND P1, PT, RZ, UR4, PT ;  /* 0x00000004ff007c0c */ /* 0x000fc8000bf25070 */
[----:B------:R-:W-:-:S13]  /*1160*/  ISETP.NE.AND.EX P1, PT, RZ, UR5, PT, P1 ;  /* 0x00000005ff007c0c */ /* 0x000fda000bf25310 */
[----:B------:R-:W-:Y:S05]  /*1170*/  @!P1 BRA `(.L_x_17) ;  /* 0x00000000000c9947 */ /* 0x000fea0003800000 */
[----:B------:R-:W0:Y:S02]  /*1180*/  LDC.64 R12, c[0x0][0x590] ;  /* 0x00016400ff0c7b82 */ /* 0x000e240000000a00 */
[----:B01----:R1:W5:Y:S01]  /*1190*/  LDG.E R9, desc[UR16][R12.64] ;  /* 0x000000100c097981 */ /* 0x003362000c1e1900 */
[----:B------:R-:W-:Y:S05]  /*11a0*/  BRA `(.L_x_16) ;  /* 0x0000000000047947 */ /* 0x000fea0003800000 */
.L_x_17:
[----:B01----:R-:W3:Y:S02]  /*11b0*/  LDC R9, c[0x0][0x584] ;  /* 0x00016100ff097b82 */ /* 0x003ee40000000800 */
.L_x_16:
[----:B------:R-:W-:-:S13]  /*11c0*/  LOP3.LUT P1, RZ, R14, 0xff, RZ, 0xc0, !PT ;  /* 0x000000ff0eff7812 */ /* 0x000fda000782c0ff */
[----:B------:R-:W-:Y:S05]  /*11d0*/  @!P1 EXIT ;  /* 0x000000000000994d */ /* 0x000fea0003800000 */
[----:B------:R-:W-:Y:S01]  /*11e0*/  ULDC UR4, c[0x0][0x28c] ;  /* 0x0000a30000047ab9 */ /* 0x000fe20000000800 */
[----:B------:R-:W-:Y:S01]  /*11f0*/  LOP3.LUT R146, R4, 0x1, RZ, 0xfc, !PT ;  /* 0x0000000104927812 */ /* 0x000fe200078efcff */
[----:B------:R-:W-:-:S04]  /*1200*/  UIADD3 UR4, UR4, 0x3f, URZ ;  /* 0x0000003f04047890 */ /* 0x000fc8000fffe03f */
[----:B------:R-:W-:-:S04]  /*1210*/  USHF.R.S32.HI UR5, URZ, 0x1f, UR4 ;  /* 0x0000001f3f057899 */ /* 0x000fc80008011404 */
[----:B------:R-:W-:-:S03]  /*1220*/  ULEA.HI UR5, UR5, UR4, URZ, 0x6 ;  /* 0x0000000405057291 */ /* 0x000fc6000f8f303f */
[----:B------:R-:W-:Y:S01]  /*1230*/  UMOV UR4, URZ ;  /* 0x0000003f00047c82 */ /* 0x000fe20008000000 */
[----:B------:R-:W-:-:S03]  /*1240*/  USHF.R.S32.HI UR9, URZ, 0x6, UR5 ;  /* 0x000000063f097899 */ /* 0x000fc60008011405 */
[----:B------:R-:W-:-:S09]  /*1250*/  UMOV UR5, URZ ;  /* 0x0000003f00057c82 */ /* 0x000fd20008000000 */
.L_x_172:
[----:B------:R-:W-:Y:S01]  /*1260*/  LOP3.LUT R11, R0, 0x80, RZ, 0xc0, !PT ;  /* 0x00000080000b7812 */ /* 0x000fe200078ec0ff */
[----:B------:R-:W4:Y:S01]  /*1270*/  S2UR UR13, SR_CgaCtaId ;  /* 0x00000000000d79c3 */ /* 0x000f220000008800 */
[----:B------:R-:W-:Y:S01]  /*1280*/  UMOV UR12, 0x400 ;  /* 0x00000400000c7882 */ /* 0x000fe20000000000 */
[----:B------:R-:W-:Y:S01]  /*1290*/  UMOV UR6, URZ ;  /* 0x0000003f00067c82 */ /* 0x000fe20008000000 */
[----:B------:R-:W-:Y:S01]  /*12a0*/  SHF.R.U32.HI R11, RZ, 0x7, R11 ;  /* 0x00000007ff0b7819 */ /* 0x000fe2000001160b */
[----:B------:R-:W-:Y:S01]  /*12b0*/  UMOV UR7, URZ ;  /* 0x0000003f00077c82 */ /* 0x000fe20008000000 */
[----:B------:R-:W-:Y:S01]  /*12c0*/  UMOV UR18, UR5 ;  /* 0x0000000500127c82 */ /* 0x000fe20008000000 */
[----:B------:R-:W-:Y:S02]  /*12d0*/  CS2R R20, SRZ ;  /* 0x0000000000147805 */ /* 0x000fe4000001ff00 */
[----:B------:R-:W-:Y:S01]  /*12e0*/  CS2R R18, SRZ ;  /* 0x0000000000127805 */ /* 0x000fe2000001ff00 */
[----:B01---5:R-:W0:Y:S01]  /*12f0*/  LDC R12, c[0x0][0x28c] ;  /* 0x0000a300ff0c7b82 */ /* 0x023e220000000800 */
[----:B------:R-:W1:Y:S01]  /*1300*/  SHFL.IDX PT, R11, R11, RZ, 0x1f ;  /* 0x00001fff0b0b7589 */ /* 0x000e6200000e0000 */
[----:B------:R-:W-:-:S02]  /*1310*/  CS2R R22, SRZ ;  /* 0x0000000000167805 */ /* 0x000fc4000001ff00 */
[----:B------:R-:W-:Y:S02]  /*1320*/  CS2R R88, SRZ ;  /* 0x0000000000587805 */ /* 0x000fe4000001ff00 */
[----:B------:R-:W-:Y:S02]  /*1330*/  CS2R R90, SRZ ;  /* 0x00000000005a7805 */ /* 0x000fe4000001ff00 */
[----:B------:R-:W-:Y:S02]  /*1340*/  CS2R R92, SRZ ;  /* 0x00000000005c7805 */ /* 0x000fe4000001ff00 */
[----:B------:R-:W-:Y:S02]  /*1350*/  CS2R R94, SRZ ;  /* 0x00000000005e7805 */ /* 0x000fe4000001ff00 */
[----:B------:R-:W-:Y:S02]  /*1360*/  CS2R R96, SRZ ;  /* 0x0000000000607805 */ /* 0x000fe4000001ff00 */
        /* <DEDUP_REMOVED lines=16> */
[----:B0-----:R-:W-:Y:S02]  /*1470*/  ISETP.GE.AND P1, PT, R12, 0x1, PT ;  /* 0x000000010c00780c */ /* 0x001fe40003f26270 */
[----:B------:R-:W-:Y:S02]  /*1480*/  CS2R R130, SRZ ;  /* 0x0000000000827805 */ /* 0x000fe4000001ff00 */
[----:B-1----:R-:W-:-:S02]  /*1490*/  R2UR UR8, R11 ;  /* 0x000000000b0872ca */ /* 0x002fc400000e0000 */
[----:B------:R-:W-:Y:S02]  /*14a0*/  CS2R R132, SRZ ;  /* 0x0000000000847805 */ /* 0x000fe4000001ff00 */
[----:B------:R-:W-:Y:S02]  /*14b0*/  CS2R R134, SRZ ;  /* 0x0000000000867805 */ /* 0x000fe4000001ff00 */
[----:B------:R-:W-:Y:S02]  /*14c0*/  CS2R R136, SRZ ;  /* 0x0000000000887805 */ /* 0x000fe4000001ff00 */
[----:B------:R-:W-:Y:S02]  /*14d0*/  CS2R R138, SRZ ;  /* 0x00000000008a7805 */ /* 0x000fe4000001ff00 */
[----:B------:R-:W-:Y:S02]  /*14e0*/  CS2R R140, SRZ ;  /* 0x00000000008c7805 */ /* 0x000fe4000001ff00 */
[----:B------:R-:W-:-:S02]  /*14f0*/  CS2R R142, SRZ ;  /* 0x00000000008e7805 */ /* 0x000fc4000001ff00 */
[----:B------:R-:W-:Y:S01]  /*1500*/  CS2R R144, SRZ ;  /* 0x0000000000907805 */ /* 0x000fe2000001ff00 */
[----:B------:R-:W-:Y:S01]  /*1510*/  IMAD.U32 R15, RZ, RZ, UR4 ;  /* 0x00000004ff0f7e24 */ /* 0x000fe2000f8e00ff */
[----:B------:R-:W-:Y:S02]  /*1520*/  CS2R R56, SRZ ;  /* 0x0000000000387805 */ /* 0x000fe4000001ff00 */
[----:B------:R-:W-:Y:S02]  /*1530*/  CS2R R58, SRZ ;  /* 0x00000000003a7805 */ /* 0x000fe4000001ff00 */
[----:B------:R-:W-:Y:S02]  /*1540*/  CS2R R60, SRZ ;  /* 0x00000000003c7805 */ /* 0x000fe4000001ff00 */
[----:B------:R-:W-:Y:S01]  /*1550*/  CS2R R62, SRZ ;  /* 0x00000000003e7805 */ /* 0x000fe2000001ff00 */
[----:B------:R-:W-:Y:S01]  /*1560*/  ULEA.HI UR10, UR8, UR8, URZ, 0x1 ;  /* 0x00000008080a7291 */ /* 0x000fe2000f8f083f */
[----:B------:R-:W-:-:S02]  /*1570*/  CS2R R64, SRZ ;  /* 0x0000000000407805 */ /* 0x000fc4000001ff00 */
[----:B------:R-:W-:Y:S02]  /*1580*/  CS2R R66, SRZ ;  /* 0x0000000000427805 */ /* 0x000fe4000001ff00 */
[----:B------:R-:W-:Y:S01]  /*1590*/  CS2R R68, SRZ ;  /* 0x0000000000447805 */ /* 0x000fe2000001ff00 */
[----:B------:R-:W-:Y:S01]  /*15a0*/  ULOP3.LUT UR11, UR10, 0xffffe, URZ, 0xc0, !UPT ;  /* 0x000ffffe0a0b7892 */ /* 0x000fe2000f8ec03f */
[----:B------:R-:W-:Y:S01]  /*15b0*/  CS2R R70, SRZ ;  /* 0x0000000000467805 */ /* 0x000fe2000001ff00 */
[----:B----4-:R-:W-:Y:S01]  /*15c0*/  ULEA UR10, UR13, UR12, 0x18 ;  /* 0x0000000c0d0a7291 */ /* 0x010fe2000f8ec03f */
[----:B------:R-:W-:Y:S01]  /*15d0*/  CS2R R72, SRZ ;  /* 0x0000000000487805 */ /* 0x000fe2000001ff00 */
[----:B------:R-:W-:Y:S01]  /*15e0*/  UIADD3 UR11, UR8, -UR11, URZ ;  /* 0x8000000b080b7290 */ /* 0x000fe2000fffe03f */
[----:B------:R-:W-:Y:S02]  /*15f0*/  CS2R R74, SRZ ;  /* 0x00000000004a7805 */ /* 0x000fe4000001ff00 */
[----:B------:R-:W-:Y:S01]  /*1600*/  CS2R R76, SRZ ;  /* 0x00000000004c7805 */ /* 0x000fe2000001ff00 */
[----:B------:R-:W-:Y:S01]  /*1610*/  UMOV UR8, URZ ;  /* 0x0000003f00087c82 */ /* 0x000fe20008000000 */
[----:B------:R-:W-:Y:S01]  /*1620*/  ULEA UR11, UR11, UR10, 0xc ;  /* 0x0000000a0b0b7291 */ /* 0x000fe2000f8e603f */
[----:B------:R-:W-:-:S02]  /*1630*/  CS2R R78, SRZ ;  /* 0x00000000004e7805 */ /* 0x000fc4000001ff00 */
[----:B------:R-:W-:Y:S02]  /*1640*/  CS2R R80, SRZ ;  /* 0x0000000000507805 */ /* 0x000fe4000001ff00 */
[----:B------:R-:W-:Y:S01]  /*1650*/  CS2R R82, SRZ ;  /* 0x0000000000527805 */ /* 0x000fe2000001ff00 */
[----:B------:R-:W-:Y:S01]  /*1660*/  UIADD3 UR11, UR11, 0x180, URZ ;  /* 0x000001800b0b7890 */ /* 0x000fe2000fffe03f */
[----:B------:R-:W-:Y:S02]  /*1670*/  CS2R R84, SRZ ;  /* 0x0000000000547805 */ /* 0x000fe4000001ff00 */
[----:B------:R-:W-:Y:S02]  /*1680*/  CS2R R86, SRZ ;  /* 0x0000000000567805 */ /* 0x000fe4000001ff00 */
[----:B------:R-:W-:Y:S01]  /*1690*/  CS2R R24, SRZ ;  /* 0x0000000000187805 */ /* 0x000fe2000001ff00 */
[----:B------:R-:W-:Y:S01]  /*16a0*/  USHF.R.U32.HI UR11, URZ, 0x4, UR11 ;  /* 0x000000043f0b7899 */ /* 0x000fe2000801160b */
[----:B------:R-:W-:-:S02]  /*16b0*/  CS2R R26, SRZ ;  /* 0x00000000001a7805 */ /* 0x000fc4000001ff00 */
[----:B------:R-:W-:Y:S02]  /*16c0*/  CS2R R28, SRZ ;  /* 0x00000000001c7805 */ /* 0x000fe4000001ff00 */
[----:B------:R-:W-:Y:S01]  /*16d0*/  CS2R R30, SRZ ;  /* 0x00000000001e7805 */ /* 0x000fe2000001ff00 */
[----:B------:R-:W-:Y:S01]  /*16e0*/  ULOP3.LUT UR11, UR11, 0x3fff, URZ, 0xc0, !UPT ;  /* 0x00003fff0b0b7892 */ /* 0x000fe2000f8ec03f */
        /* <DEDUP_REMOVED lines=11> */
[----:B------:R-:W-:Y:S01]  /*17a0*/  CS2R R54, SRZ ;  /* 0x0000000000367805 */ /* 0x000fe2000001ff00 */
[----:B--2---:R-:W-:Y:S06]  /*17b0*/  @!P1 BRA `(.L_x_18) ;  /* 0x0000000800549947 */ /* 0x004fec0003800000 */
[----:B------:R-:W-:-:S13]  /*17c0*/  ISETP.NE.AND P2, PT, R146, 0x3, PT ;  /* 0x000000039200780c */ /* 0x000fda0003f45270 */
[----:B------:R-:W-:Y:S05]  /*17d0*/  @!P2 BRA `(.L_x_19) ;  /* 0x000000000004a947 */ /* 0x000fea0003800000 */
[----:B------:R-:W-:Y:S01]  /*17e0*/  BPT.TRAP 0x1 ;  /* 0x000000040000795c */ /* 0x000fe20000300000 */
.L_x_19:
[----:B------:R-:W-:Y:S01]  /*17f0*/  ULEA UR6, UR5, UR10, 0x3 ;  /* 0x0000000a05067291 */ /* 0x000fe2000f8e183f */
[----:B------:R-:W-:-:S05]  /*1800*/  IMAD.U32 R11, RZ, RZ, UR4 ;  /* 0x00000004ff0b7e24 */ /* 0x000fca000f8e00ff */
[----:B------:R-:W-:-:S04]  /*1810*/  SHF.L.U32 R11, R11, 0x1f, RZ ;  /* 0x0000001f0b0b7819 */ /* 0x000fc800000006ff */
[----:B------:R0:W1:Y:S01]  /*1820*/  SYNCS.PHASECHK.TRANS64.TRYWAIT P1, [UR6], R11 ;  /* 0x0000000bff0075a7 */ /* 0x0000620008020146 */
[----:B------:R-:W-:Y:S05]  /*1830*/  @!P2 BRA `(.L_x_20) ;  /* 0x000000000004a947 */ /* 0x000fea0003800000 */
[----:B------:R-:W-:Y:S01]  /*1840*/  BPT.TRAP 0x1 ;  /* 0x000000040000795c */ /* 0x000fe20000300000 */
.L_x_20:
[----:B-1----:R-:W-:Y:S05]  /*1850*/  @P1 BRA `(.L_x_21) ;  /* 0x0000000000081947 */ /* 0x002fea0003800000 */
[----:B------:R-:W1:Y:S02]  /*1860*/  SYNCS.PHASECHK.TRANS64.TRYWAIT P1, [UR6], R11 ;  /* 0x0000000bff0075a7 */ /* 0x000e640008020146 */
[----:B-1----:R-:W-:Y:S05]  /*1870*/  @!P1 BRA `(.L_x_22) ;  /* 0x0000008000909947 */ /* 0x002fea0003800000 */
.L_x_21:
[----:B------:R-:W-:Y:S01]  /*1880*/  UIADD3 UR6, UR10, 0x2c180, URZ ;  /* 0x0002c1800a067890 */ /* 0x000fe2000fffe03f */
[----:B------:R-:W-:Y:S01]  /*1890*/  WARPGROUP.ARRIVE ;  /* 0x00000000000079c5 */ /* 0x000fe20000000000 */
[----:B------:R-:W-:Y:S01]  /*18a0*/  ULOP3.LUT UR8, UR11, 0x10000, URZ, 0xfc, !UPT ;  /* 0x000100000b087892 */ /* 0x000fe2000f8efc3f */
[----:B------:R-:W-:Y:S01]  /*18b0*/  CS2R R20, SRZ ;  /* 0x0000000000147805 */ /* 0x000fe2000001ff00 */
[----:B------:R-:W-:Y:S01]  /*18c0*/  USHF.R.U32.HI UR6, URZ, 0x4, UR6 ;  /* 0x000000043f067899 */ /* 0x000fe20008011606 */
[----:B------:R-:W-:Y:S01]  /*18d0*/  CS2R R18, SRZ ;  /* 0x0000000000127805 */ /* 0x000fe2000001ff00 */
[----:B------:R-:W-:Y:S01]  /*18e0*/  ULEA UR8, UR5, UR8, 0xa ;  /* 0x0000000805087291 */ /* 0x000fe2000f8e503f */
[----:B------:R-:W-:Y:S01]  /*18f0*/  CS2R R22, SRZ ;  /* 0x0000000000167805 */ /* 0x000fe2000001ff00 */
[----:B------:R-:W-:Y:S01]  /*1900*/  ULOP3.LUT UR6, UR6, 0x3fff, URZ, 0xc0, !UPT ;  /* 0x00003fff06067892 */ /* 0x000fe2000f8ec03f */
[----:B------:R-:W-:Y:S01]  /*1910*/  CS2R R88, SRZ ;  /* 0x0000000000587805 */ /* 0x000fe2000001ff00 */
[----:B------:R-:W-:Y:S01]  /*1920*/  UMOV UR13, 0x80000020 ;  /* 0x80000020000d7882 */ /* 0x000fe20000000000 */
[----:B------:R-:W-:Y:S01]  /*1930*/  UMOV UR15, 0x80000020 ;  /* 0x80000020000f7882 */ /* 0x000fe20000000000 */
[----:B------:R-:W-:Y:S01]  /*1940*/  ULOP3.LUT UR6, UR6, 0x10000, URZ, 0xfc, !UPT ;  /* 0x0001000006067892 */ /* 0x000fe2000f8efc3f */
[----:B------:R-:W-:Y:S01]  /*1950*/  CS2R R90, SRZ ;  /* 0x00000000005a7805 */ /* 0x000fe2000001ff00 */
[----:B------:R-:W-:Y:S01]  /*1960*/  UMOV UR12, UR8 ;  /* 0x00000008000c7c82 */ /* 0x000fe20008000000 */
[----:B------:R-:W-:Y:S01]  /*1970*/  CS2R R92, SRZ ;  /* 0x00000000005c7805 */ /* 0x000fe2000001ff00 */
[----:B------:R-:W-:Y:S01]  /*1980*/  ULEA UR7, UR5, UR6, 0x8 ;  /* 0x0000000605077291 */ /* 0x000fe2000f8e403f */
[----:B------:R-:W-:Y:S01]  /*1990*/  CS2R R94, SRZ ;  /* 0x00000000005e7805 */ /* 0x000fe2000001ff00 */
[----:B------:R-:W-:Y:S01]  /*19a0*/  UIADD3 UR6, UR8, 0x200, URZ ;  /* 0x0000020008067890 */ /* 0x000fe2000fffe03f */
[----:B------:R-:W-:-:S02]  /*19b0*/  CS2R R96, SRZ ;  /* 0x0000000000607805 */ /* 0x000fc4000001ff00 */
[----:B------:R-:W-:Y:S02]  /*19c0*/  CS2R R98, SRZ ;  /* 0x0000000000627805 */ /* 0x000fe4000001ff00 */
[----:B------:R-:W-:Y:S02]  /*19d0*/  CS2R R100, SRZ ;  /* 0x0000000000647805 */ /* 0x000fe4000001ff00 */
[----:B------:R-:W-:Y:S01]  /*19e0*/  CS2R R102, SRZ ;  /* 0x0000000000667805 */ /* 0x000fe2000001ff00 */
[----:B------:R-:W-:Y:S01]  /*19f0*/  UMOV UR14, UR7 ;  /* 0x00000007000e7c82 */ /* 0x000fe20008000000 */
[----:B------:R-:W-:Y:S01]  /*1a00*/  CS2R R104, SRZ ;  /* 0x0000000000687805 */ /* 0x000fe2000001ff00 */
[----:B------:R-:W-:Y:S01]  /*1a10*/  QGMMA.64x64x32.F32.E5M2.E5M2 R56, gdesc[UR12], RZ, !UPT ;  /* 0x00e000000c3879f3 */ /* 0x000fe2000c7038ff */
[----:B------:R-:W-:Y:S01]  /*1a20*/  UMOV UR12, UR6 ;  /* 0x00000006000c7c82 */ /* 0x000fe20008000000 */
[----:B------:R-:W-:Y:S01]  /*1a30*/  UMOV UR13, 0x80000020 ;  /* 0x80000020000d7882 */ /* 0x000fe20000000000 */
[----:B------:R-:W-:Y:S01]  /*1a40*/  UMOV UR6, 0x2 ;  /* 0x0000000200067882 */ /* 0x000fe20000000000 */
[----:B------:R-:W-:Y:S01]  /*1a50*/  QGMMA.64x64x32.F32.E5M2.E5M2 R24, gdesc[UR12], RZ, !UPT ;  /* 0x00e000000c1879f3 */ /* 0x000fe2000c7038ff */
[----:B------:R-:W-:Y:S01]  /*1a60*/  UIADD3 UR14, UR7, 0x2, URZ ;  /* 0x00000002070e7890 */ /* 0x000fe2000fffe03f */
[----:B------:R-:W-:Y:S01]  /*1a70*/  CS2R R106, SRZ ;  /* 0x00000000006a7805 */ /* 0x000fe2000001ff00 */
[----:B------:R-:W-:Y:S01]  /*1a80*/  UIADD3 UR12, UR8, 0x2, URZ ;  /* 0x00000002080c7890 */ /* 0x000fe2000fffe03f */
[----:B------:R-:W-:Y:S01]  /*1a90*/  CS2R R108, SRZ ;  /* 0x00000000006c7805 */ /* 0x000fe2000001ff00 */
[----:B------:R-:W-:Y:S01]  /*1aa0*/  ULDC UR7, c[0x0][0x50c] ;  /* 0x0001430000077ab9 */ /* 0x000fe20000000800 */
[----:B------:R-:W-:Y:S01]  /*1ab0*/  UIADD3 UR8, UR8, 0x202, URZ ;  /* 0x0000020208087890 */ /* 0x000fe2000fffe03f */
[----:B------:R-:W-:Y:S01]  /*1ac0*/  CS2R R110, SRZ ;  /* 0x00000000006e7805 */ /* 0x000fe2000001ff00 */
[----:B------:R-:W-:Y:S01]  /*1ad0*/  UISETP.NE.AND UP0, UPT, UR7, 0x2, UPT ;  /* 0x000000020700788c */ /* 0x000fe2000bf05270 */
[----:B------:R-:W-:Y:S01]  /*1ae0*/  CS2R R112, SRZ ;  /* 0x0000000000707805 */ /* 0x000fe2000001ff00 */
[----:B------:R-:W-:Y:S01]  /*1af0*/  UMOV UR13, 0x80000020 ;  /* 0x80000020000d7882 */ /* 0x000fe20000000000 */
[----:B------:R-:W-:Y:S01]  /*1b00*/  UMOV UR15, 0x80000020 ;  /* 0x80000020000f7882 */ /* 0x000fe20000000000 */
[----:B------:R-:W-:Y:S01]  /*1b10*/  USEL UR7, URZ, 0x1, UP0 ;  /* 0x000000013f077887 */ /* 0x000fe20008000000 */
[----:B------:R-:W-:-:S02]  /*1b20*/  CS2R R114, SRZ ;  /* 0x0000000000727805 */ /* 0x000fc4000001ff00 */
[----:B------:R-:W-:Y:S02]  /*1b30*/  CS2R R116, SRZ ;  /* 0x0000000000747805 */ /* 0x000fe4000001ff00 */
[----:B------:R-:W-:Y:S02]  /*1b40*/  CS2R R118, SRZ ;  /* 0x0000000000767805 */ /* 0x000fe4000001ff00 */
[----:B------:R-:W-:Y:S02]  /*1b50*/  CS2R R120, SRZ ;  /* 0x0000000000787805 */ /* 0x000fe4000001ff00 */
[----:B------:R-:W-:Y:S02]  /*1b60*/  CS2R R122, SRZ ;  /* 0x00000000007a7805 */ /* 0x000fe4000001ff00 */
[----:B------:R-:W-:Y:S02]  /*1b70*/  ISETP.NE.AND P1, PT, RZ, UR7, PT ;  /* 0x00000007ff007c0c */ /* 0x000fe4000bf25270 */
        /* <DEDUP_REMOVED lines=10> */
[----:B------:R-:W-:Y:S01]  /*1c20*/  CS2R R144, SRZ ;  /* 0x0000000000907805 */ /* 0x000fe2000001ff00 */
[----:B------:R-:W-:Y:S01]  /*1c30*/  QGMMA.64x64x32.F32.E5M2.E5M2 R56, gdesc[UR12], R56 ;  /* 0x00e000000c3879f3 */ /* 0x000fe20008703838 */
[----:B------:R-:W-:Y:S01]  /*1c40*/  UMOV UR12, UR8 ;  /* 0x00000008000c7c82 */ /* 0x000fe20008000000 */
[----:B------:R-:W-:Y:S02]  /*1c50*/  UMOV UR13, 0x80000020 ;  /* 0x80000020000d7882 */ /* 0x000fe40000000000 */
[----:B------:R-:W-:Y:S01]  /*1c60*/  QGMMA.64x64x32.F32.E5M2.E5M2 R24, gdesc[UR12], R24, gsb0 ;  /* 0x00e000000c1879f3 */ /* 0x000fe20008003818 */
[----:B------:R-:W-:Y:S05]  /*1c70*/  @!P1 BRA `(.L_x_23) ;  /* 0x0000000400089947 */ /* 0x000fea0003800000 */
[----:B------:R-:W-:Y:S02]  /*1c80*/  WARPGROUP.DEPBAR.LE gsb0, 0x0 ;  /* 0x00008000000079c5 */ /* 0x000fe40000010000 */
[----:B------:R-:W-:-:S01]  /*1c90*/  FADD R145, RZ, R56 ;  /* 0x00000038ff917221 */ /* 0x000fc20000000000 */
[----:B------:R-:W-:Y:S01]  /*1ca0*/  FADD R144, RZ, R57 ;  /* 0x00000039ff907221 */ /* 0x000fe20000000000 */
        /* <DEDUP_REMOVED lines=62> */
[----:B------:R-:W-:-:S06]  /*2090*/  UMOV UR6, URZ ;  /* 0x0000003f00067c82 */ /* 0x000fcc0008000000 */
.L_x_23:
[----:B------:R-:W-:-:S04]  /*20a0*/  UIADD3 UR18, UR5, 0x1, URZ ;  /* 0x0000000105127890 */ /* 0x000fc8000fffe03f */
[----:B------:R-:W-:-:S04]  /*20b0*/  UISETP.NE.AND UP0, UPT, UR18, 0xb, UPT ;  /* 0x0000000b1200788c */ /* 0x000fc8000bf05270 */
[----:B------:R-:W-:Y:S02]  /*20c0*/  USEL UR8, URZ, 0x1, UP0 ;  /* 0x000000013f087887 */ /* 0x000fe40008000000 */
[----:B------:R-:W-:Y:S02]  /*20d0*/  USEL UR18, UR18, URZ, UP0 ;  /* 0x0000003f12127287 */ /* 0x000fe40008000000 */
[----:B------:R-:W-:-:S06]  /*20e0*/  ULOP3.LUT UR8, UR4, UR8, URZ, 0x3c, !UPT ;  /* 0x0000000804087292 */ /* 0x000fcc000f8e3c3f */
[----:B------:R-:W-:Y:S01]  /*20f0*/  IMAD.U32 R15, RZ, RZ, UR8 ;  /* 0x00000008ff0f7e24 */ /* 0x000fe2000f8e00ff */
[----:B------:R-:W-:-:S06]  /*2100*/  UMOV UR8, 0x1 ;  /* 0x0000000100087882 */ /* 0x000fcc0000000000 */
.L_x_18:
[----:B------:R-:W-:-:S04]  /*2110*/  UISETP.LT.AND UP0, UPT, UR9, 0x1, UPT ;  /* 0x000000010900788c */ /* 0x000fc8000bf01270 */
[----:B------:R-:W-:-:S04]  /*2120*/  USEL UR12, UR9, 0x1, UP0 ;  /* 0x00000001090c7887 */ /* 0x000fc80008000000 */
[----:B------:R-:W-:-:S04]  /*2130*/  UIADD3 UR12, UR9, -UR12, URZ ;  /* 0x8000000c090c7290 */ /* 0x000fc8000fffe03f */
[----:B------:R-:W-:-:S06]  /*2140*/  UISETP.GE.AND UP0, UPT, UR12, 0x1, UPT ;  /* 0x000000010c00788c */ /* 0x000fcc000bf06270 */
[----:B------:R-:W-:-:S13]  /*2150*/  PLOP3.LUT P1, PT, PT, PT, UP0, 0x80, 0x0 ;  /* 0x000000000000781c */ /* 0x000fda0003f2f008 */
[----:B------:R-:W-:Y:S05]  /*2160*/  @!P1 BRA `(.L_x_24) ;  /* 0x00000008002c9947 */ /* 0x000fea0003800000 */
[----:B01----:R-:W-:Y:S01]  /*2170*/  IMAD.U32 R11, RZ, RZ, UR12 ;  /* 0x0000000cff0b7e24 */ /* 0x003fe2000f8e00ff */
[----:B------:R-:W-:Y:S01]  /*2180*/  ULDC UR20, c[0x0][0x50c] ;  /* 0x0001430000147ab9 */ /* 0x000fe20000000800 */
[----:B------:R-:W-:-:S07]  /*2190*/  IMAD.U32 R12, RZ, RZ, UR5 ;  /* 0x00000005ff0c7e24 */ /* 0x000fce000f8e00ff */
.L_x_32:
[----:B------:R-:W-:-:S13]  /*21a0*/  ISETP.NE.AND P2, PT, R146, 0x3, PT ;  /* 0x000000039200780c */ /* 0x000fda0003f45270 */
[----:B0-----:R-:W-:Y:S05]  /*21b0*/  @!P2 BRA `(.L_x_25) ;  /* 0x000000000004a947 */ /* 0x001fea0003800000 */
[----:B------:R-:W-:Y:S01]  /*21c0*/  BPT.TRAP 0x1 ;  /* 0x000000040000795c */ /* 0x000fe20000300000 */
.L_x_25:
[----:B------:R-:W0:Y:S01]  /*21d0*/  S2UR UR12, SR_CgaCtaId ;  /* 0x00000000000c79c3 */ /* 0x000e220000008800 */
[----:B------:R-:W-:Y:S01]  /*21e0*/  UMOV UR10, 0x400 ;  /* 0x00000400000a7882 */ /* 0x000fe20000000000 */
[----:B------:R-:W-:Y:S01]  /*21f0*/  SHF.L.U32 R13, R15, 0x1f, RZ ;  /* 0x0000001f0f0d7819 */ /* 0x000fe200000006ff */
[----:B0-----:R-:W-:-:S04]  /*2200*/  ULEA UR10, UR12, UR10, 0x18 ;  /* 0x0000000a0c0a7291 */ /* 0x001fc8000f8ec03f */
[----:B------:R-:W-:-:S09]  /*2210*/  ULEA UR12, UR18, UR10, 0x3 ;  /* 0x0000000a120c7291 */ /* 0x000fd2000f8e183f */
[----:B------:R0:W1:Y:S01]  /*2220*/  SYNCS.PHASECHK.TRANS64.TRYWAIT P1, [UR12], R13 ;  /* 0x0000000dff0075a7 */ /* 0x000062000802014c */
[----:B------:R-:W-:Y:S05]  /*2230*/  @!P2 BRA `(.L_x_26) ;  /* 0x000000000004a947 */ /* 0x000fea0003800000 */
[----:B------:R-:W-:Y:S01]  /*2240*/  BPT.TRAP 0x1 ;  /* 0x000000040000795c */ /* 0x000fe20000300000 */
.L_x_26:
[----:B-1----:R-:W-:Y:S05]  /*2250*/  @P1 BRA `(.L_x_27) ;  /* 0x0000000000081947 */ /* 0x002fea0003800000 */
[----:B------:R-:W1:Y:S02]  /*2260*/  SYNCS.PHASECHK.TRANS64.TRYWAIT P1, [UR12], R13 ;  /* 0x0000000dff0075a7 */ /* 0x000e64000802014c */
[----:B-1----:R-:W-:Y:S05]  /*2270*/  @!P1 BRA `(.L_x_28) ;  /* 0x0000007800289947 */ /* 0x002fea0003800000 */
.L_x_27:
[----:B------:R-:W-:Y:S01]  /*2280*/  UIADD3 UR12, UR10, 0x2c180, URZ ;  /* 0x0002c1800a0c7890 */ /* 0x000fe2000fffe03f */
[----:B------:R-:W-:Y:S01]  /*2290*/  WARPGROUP.ARRIVE ;  /* 0x00000000000079c5 */ /* 0x000fe20000000000 */
[----:B------:R-:W-:Y:S02]  /*22a0*/  UISETP.NE.AND UP0, UPT, UR7, URZ, UPT ;  /* 0x0000003f0700728c */ /* 0x000fe4000bf05270 */
[----:B------:R-:W-:Y:S02]  /*22b0*/  USHF.R.U32.HI UR12, URZ, 0x4, UR12 ;  /* 0x000000043f0c7899 */ /* 0x000fe4000801160c */
[----:B------:R-:W-:Y:S02]  /*22c0*/  USEL UR8, UR8, URZ, !UP0 ;  /* 0x0000003f08087287 */ /* 0x000fe4000c000000 */
[----:B------:R-:W-:Y:S02]  /*22d0*/  ULOP3.LUT UR12, UR12, 0x3fff, URZ, 0xc0, !UPT ;  /* 0x00003fff0c0c7892 */ /* 0x000fe4000f8ec03f */
[----:B------:R-:W-:-:S02]  /*22e0*/  ULOP3.LUT UR7, UR11, 0x10000, URZ, 0xfc, !UPT ;  /* 0x000100000b077892 */ /* 0x000fc4000f8efc3f */
[----:B------:R-:W-:Y:S02]  /*22f0*/  ULOP3.LUT UR12, UR12, 0x10000, URZ, 0xfc, !UPT ;  /* 0x000100000c0c7892 */ /* 0x000fe4000f8efc3f */
[----:B------:R-:W-:Y:S02]  /*2300*/  UISETP.NE.U32.AND UP0, UPT, UR8, URZ, UPT ;  /* 0x0000003f0800728c */ /* 0x000fe4000bf05070 */
[----:B------:R-:W-:Y:S02]  /*2310*/  ULEA UR8, UR18, UR7, 0xa ;  /* 0x0000000712087291 */ /* 0x000fe4000f8e503f */
[----:B------:R-:W-:Y:S02]  /*2320*/  ULEA UR7, UR18, UR12, 0x8 ;  /* 0x0000000c12077291 */ /* 0x000fe4000f8e403f */
[----:B------:R-:W-:Y:S01]  /*2330*/  UIADD3 UR19, UR8, 0x200, URZ ;  /* 0x0000020008137890 */ /* 0x000fe2000fffe03f */
[----:B------:R-:W-:Y:S02]  /*2340*/  UMOV UR13, 0x80000020 ;  /* 0x80000020000d7882 */ /* 0x000fe40000000000 */
[----:B------:R-:W-:Y:S01]  /*2350*/  UMOV UR12, UR8 ;  /* 0x00000008000c7c82 */ /* 0x000fe20008000000 */
[----:B------:R-:W-:Y:S01]  /*2360*/  UMOV UR15, 0x80000020 ;  /* 0x80000020000f7882 */ /* 0x000fe20000000000 */
[----:B------:R-:W-:Y:S01]  /*2370*/  UMOV UR14, UR7 ;  /* 0x00000007000e7c82 */ /* 0x000fe20008000000 */
[----:B------:R-:W-:Y:S01]  /*2380*/  UIADD3 UR6, UR6, 0x2, URZ ;  /* 0x0000000206067890 */ /* 0x000fe2000fffe03f */
[----:B------:R-:W-:Y:S01]  /*2390*/  QGMMA.64x64x32.F32.E5M2.E5M2 R56, gdesc[UR12], R56, UP0 ;  /* 0x00e000000c3879f3 */ /* 0x000fe2000bf03838 */
[----:B------:R-:W-:Y:S01]  /*23a0*/  UMOV UR12, UR19 ;  /* 0x00000013000c7c82 */ /* 0x000fe20008000000 */
[----:B------:R-:W-:-:S02]  /*23b0*/  UMOV UR13, 0x80000020 ;  /* 0x80000020000d7882 */ /* 0x000fc40000000000 */
[----:B------:R-:W-:Y:S01]  /*23c0*/  QGMMA.64x64x32.F32.E5M2.E5M2 R24, gdesc[UR12], R24, UP0 ;  /* 0x00e000000c1879f3 */ /* 0x000fe2000bf03818 */
[----:B------:R-:W-:Y:S02]  /*23d0*/  UIADD3 UR12, UR8, 0x2, URZ ;  /* 0x00000002080c7890 */ /* 0x000fe4000fffe03f */
[----:B------:R-:W-:Y:S02]  /*23e0*/  UIADD3 UR14, UR7, 0x2, URZ ;  /* 0x00000002070e7890 */ /* 0x000fe4000fffe03f */
[----:B------:R-:W-:Y:S01]  /*23f0*/  UIADD3 UR8, UR8, 0x202, URZ ;  /* 0x0000020208087890 */ /* 0x000fe2000fffe03f */
[----:B------:R-:W-:Y:S01]  /*2400*/  UMOV UR13, 0x80000020 ;  /* 0x80000020000d7882 */ /* 0x000fe20000000000 */
[----:B------:R-:W-:Y:S01]  /*2410*/  UMOV UR15, 0x80000020 ;  /* 0x80000020000f7882 */ /* 0x000fe20000000000 */
[----:B------:R-:W-:-:S04]  /*2420*/  UISETP.NE.AND UP0, UPT, UR6, UR20, UPT ;  /* 0x000000140600728c */ /* 0x000fc8000bf05270 */
[----:B------:R-:W-:-:S06]  /*2430*/  USEL UR7, URZ, 0x1, UP0 ;  /* 0x000000013f077887 */ /* 0x000fcc0008000000 */
[----:B------:R-:W-:Y:S01]  /*2440*/  ISETP.NE.AND P1, PT, RZ, UR7, PT ;  /* 0x00000007ff007c0c */ /* 0x000fe2000bf25270 */
[----:B------:R-:W-:Y:S01]  /*2450*/  QGMMA.64x64x32.F32.E5M2.E5M2 R56, gdesc[UR12], R56 ;  /* 0x00e000000c3879f3 */ /* 0x000fe20008703838 */
[----:B------:R-:W-:Y:S01]  /*2460*/  UMOV UR12, UR8 ;  /* 0x00000008000c7c82 */ /* 0x000fe20008000000 */
[----:B------:R-:W-:Y:S02]  /*2470*/  UMOV UR13, 0x80000020 ;  /* 0x80000020000d7882 */ /* 0x000fe40000000000 */
[----:B------:R-:W-:Y:S03]  /*2480*/  QGMMA.64x64x32.F32.E5M2.E5M2 R24, gdesc[UR12], R24, gsb0 ;  /* 0x00e000000c1879f3 */ /* 0x000fe60008003818 */
[----:B------:R-:W-:-:S05]  /*2490*/  WARPGROUP.DEPBAR.LE gsb0, 0x1 ;  /* 0x00008000000079c5 */ /* 0x000fca0000010100 */
[----:B------:R-:W-:Y:S05]  /*24a0*/  @!P1 BRA `(.L_x_29) ;  /* 0x0000000400089947 */ /* 0x000fea0003800000 */
[----:B------:R-:W-:Y:S02]  /*24b0*/  WARPGROUP.DEPBAR.LE gsb0, 0x0 ;  /* 0x00008000000079c5 */ /* 0x000fe40000010000 */
[----:B------:R-:W-:-:S01]  /*24c0*/  FADD R145, R56, R145 ;  /* 0x0000009138917221 */ /* 0x000fc20000000000 */
[----:B------:R-:W-:Y:S01]  /*24d0*/  FADD R144, R57, R144 ;  /* 0x0000009039907221 */ /* 0x000fe20000000000 */
        /* <DEDUP_REMOVED lines=62> */
[----:B------:R-:W-:-:S06]  /*28c0*/  UMOV UR6, URZ ;  /* 0x0000003f00067c82 */ /* 0x000fcc0008000000 */
.L_x_29:
[----:B------:R-:W-:Y:S05]  /*28d0*/  @!P2 BRA `(.L_x_30) ;  /* 0x000000000004a947 */ /* 0x000fea0003800000 */
[----:B------:R-:W-:Y:S01]  /*28e0*/  BPT.TRAP 0x1 ;  /* 0x000000040000795c */ /* 0x000fe20000300000 */
.L_x_30:
[----:B01----:R-:W-:Y:S02]  /*28f0*/  @P0 LEA R13, R12, UR10, 0x3 ;  /* 0x0000000a0c0d0c11 */ /* 0x003fe4000f8e18ff */
[----:B------:R-:W-:-:S03]  /*2900*/  ISETP.GT.U32.AND P1, PT, R4, 0x1, PT ;  /* 0x000000010400780c */ /* 0x000fc60003f24070 */
[----:B------:R-:W-:-:S05]  /*2910*/  @P0 VIADD R14, R13, 0x58 ;  /* 0x000000580d0e0836 */ /* 0x000fca0000000000 */
[----:B------:R-:W-:-:S04]  /*2920*/  @P0 PRMT R14, R5, 0x654, R14 ;  /* 0x00000654050e0816 */ /* 0x000fc8000000000e */
[----:B------:R0:W-:Y:S01]  /*2930*/  @P0 SYNCS.ARRIVE.TRANS64.RED.A1T0 RZ, [R14+URZ], RZ ;  /* 0x000000ff0eff09a7 */ /* 0x0001e2000810043f */
[----:B------:R-:W-:Y:S05]  /*2940*/  @P1 BRA `(.L_x_31) ;  /* 0x0000000000041947 */ /* 0x000fea0003800000 */
[----:B------:R-:W-:Y:S01]  /*2950*/  BPT.TRAP 0x1 ;  /* 0x000000040000795c */ /* 0x000fe20000300000 */
.L_x_31:
[----:B------:R-:W-:Y:S01]  /*2960*/  UIADD3 UR18, UR18, 0x1, URZ ;  /* 0x0000000112127890 */ /* 0x000fe2000fffe03f */
[C---:B------:R-:W-:Y:S01]  /*2970*/  ISETP.GT.AND P2, PT, R11.reuse, 0x1, PT ;  /* 0x000000010b00780c */ /* 0x040fe20003f44270 */
[----:B------:R-:W-:Y:S02]  /*2980*/  VIADD R12, R12, 0x1 ;  /* 0x000000010c0c7836 */ /* 0x000fe40000000000 */
[----:B------:R-:W-:Y:S01]  /*2990*/  UISETP.NE.AND UP0, UPT, UR18, 0xb, UPT ;  /* 0x0000000b1200788c */ /* 0x000fe2000bf05270 */
[----:B------:R-:W-:Y:S02]  /*29a0*/  VIADD R11, R11, 0xffffffff ;  /* 0xffffffff0b0b7836 */ /* 0x000fe40000000000 */
[C---:B------:R-:W-:Y:S01]  /*29b0*/  ISETP.NE.AND P1, PT, R12.reuse, 0xb, PT ;  /* 0x0000000b0c00780c */ /* 0x040fe20003f25270 */
[----:B------:R-:W-:Y:S02]  /*29c0*/  USEL UR8, URZ, 0x1, UP0 ;  /* 0x000000013f087887 */ /* 0x000fe40008000000 */
[----:B------:R-:W-:Y:S01]  /*29d0*/  USEL UR18, UR18, URZ, UP0 ;  /* 0x0000003f12127287 */ /* 0x000fe20008000000 */
[----:B------:R-:W-:-:S03]  /*29e0*/  SEL R12, R12, RZ, P1 ;  /* 0x000000ff0c0c7207 */ /* 0x000fc60000800000 */
[----:B------:R-:W-:Y:S01]  /*29f0*/  LOP3.LUT R15, R15, UR8, RZ, 0x3c, !PT ;  /* 0x000000080f0f7c12 */ /* 0x000fe2000f8e3cff */
[----:B------:R-:W-:Y:S01]  /*2a00*/  UMOV UR8, 0x1 ;  /* 0x0000000100087882 */ /* 0x000fe20000000000 */
[----:B------:R-:W-:Y:S06]  /*2a10*/  @P2 BRA `(.L_x_32) ;  /* 0xfffffff400e02947 */ /* 0x000fec000383ffff */
.L_x_24:
[----:B------:R-:W-:Y:S01]  /*2a20*/  UISETP.NE.AND UP0, UPT, UR6, URZ, UPT ;  /* 0x0000003f0600728c */ /* 0x000fe2000bf05270 */
[----:B01----:R-:W0:Y:S03]  /*2a30*/  LDC R11, c[0x0][0x28c] ;  /* 0x0000a300ff0b7b82 */ /* 0x003e260000000800 */
[----:B------:R-:W-:-:S06]  /*2a40*/  USEL UR6, URZ, 0x1, !UP0 ;  /* 0x000000013f067887 */ /* 0x000fcc000c000000 */
[----:B------:R-:W-:Y:S02]  /*2a50*/  ISETP.NE.AND P1, PT, RZ, UR6, PT ;  /* 0x00000006ff007c0c */ /* 0x000fe4000bf25270 */
[----:B0-----:R-:W-:-:S11]  /*2a60*/  ISETP.GE.AND P2, PT, R11, 0x1, PT ;  /* 0x000000010b00780c */ /* 0x001fd60003f46270 */
[----:B------:R-:W-:Y:S05]  /*2a70*/  @!P1 BRA `(.L_x_33) ;  /* 0x0000000400049947 */ /* 0x000fea0003800000 */
[----:B------:R-:W-:Y:S02]  /*2a80*/  WARPGROUP.DEPBAR.LE gsb0, 0x0 ;  /* 0x00008000000079c5 */ /* 0x000fe40000010000 */
[----:B------:R-:W-:Y:S01]  /*2a90*/  FADD R145, R56, R145 ;  /* 0x0000009138917221 */ /* 0x000fe20000000000 */
        /* <DEDUP_REMOVED lines=62> */
[----:B------:R-:W-:-:S07]  /*2e80*/  FADD R20, R20, R55 ;  /* 0x0000003714147221 */ /* 0x000fce0000000000 */
.L_x_33:
[----:B------:R-:W-:Y:S02]  /*2e90*/  WARPGROUP.DEPBAR.LE gsb0, 0x0 ;  /* 0x00008000000079c5 */ /* 0x000fe40000010000 */
[----:B------:R-:W-:Y:S05]  /*2ea0*/  @!P2 BRA `(.L_x_34) ;  /* 0x000000000050a947 */ /* 0x000fea0003800000 */
[----:B------:R-:W-:-:S13]  /*2eb0*/  ISETP.NE.AND P1, PT, R146, 0x3, PT ;  /* 0x000000039200780c */ /* 0x000fda0003f25270 */
[----:B------:R-:W-:Y:S05]  /*2ec0*/  @!P1 BRA `(.L_x_35) ;  /* 0x0000000000049947 */ /* 0x000fea0003800000 */
[----:B------:R-:W-:Y:S01]  /*2ed0*/  BPT.TRAP 0x1 ;  /* 0x000000040000795c */ /* 0x000fe20000300000 */
.L_x_35:
[----:B------:R-:W-:Y:S01]  /*2ee0*/  BSSY B0, `(.L_x_36) ;  /* 0x000000e000007945 */ /* 0x000fe20003800000 */
[----:B------:R-:W-:-:S03]  /*2ef0*/  ISETP.GT.U32.AND P1, PT, R4, 0x1, PT ;  /* 0x000000010400780c */ /* 0x000fc60003f24070 */
[----:B------:R-:W-:Y:S10]  /*2f00*/  @!P0 BRA `(.L_x_37) ;  /* 0x00000000002c8947 */ /* 0x000ff40003800000 */
[----:B------:R-:W-:-:S04]  /*2f10*/  UISETP.LT.AND UP0, UPT, UR9, 0x1, UPT ;  /* 0x000000010900788c */ /* 0x000fc8000bf01270 */
[----:B------:R-:W-:-:S04]  /*2f20*/  USEL UR8, UR9, 0x1, UP0 ;  /* 0x0000000109087887 */ /* 0x000fc80008000000 */
[----:B------:R-:W-:-:S04]  /*2f30*/  UIADD3 UR8, UR5, UR9, -UR8 ;  /* 0x0000000905087290 */ /* 0x000fc8000fffe808 */
[----:B------:R-:W-:-:S04]  /*2f40*/  UIMAD.WIDE.U32 UR6, UR8, -0x45d1745d, URZ ;  /* 0xba2e8ba3080678a5 */ /* 0x000fc8000f8e003f */
[----:B------:R-:W-:-:S04]  /*2f50*/  USHF.R.U32.HI UR6, URZ, 0x3, UR7 ;  /* 0x000000033f067899 */ /* 0x000fc80008011607 */
[----:B------:R-:W-:-:S04]  /*2f60*/  UIMAD UR8, UR6, -0xb, UR8 ;  /* 0xfffffff5060878a4 */ /* 0x000fc8000f8e0208 */
[----:B------:R-:W-:-:S04]  /*2f70*/  ULEA UR8, UR8, UR10, 0x3 ;  /* 0x0000000a08087291 */ /* 0x000fc8000f8e183f */
[----:B------:R-:W-:-:S06]  /*2f80*/  UIADD3 UR8, UR8, 0x58, URZ ;  /* 0x0000005808087890 */ /* 0x000fcc000fffe03f */
[----:B------:R-:W-:-:S05]  /*2f90*/  IMAD.U32 R12, RZ, RZ, UR8 ;  /* 0x00000008ff0c7e24 */ /* 0x000fca000f8e00ff */
[----:B------:R-:W-:-:S04]  /*2fa0*/  PRMT R11, R5, 0x654, R12 ;  /* 0x00000654050b7816 */ /* 0x000fc8000000000c */
[----:B------:R0:W-:Y:S03]  /*2fb0*/  SYNCS.ARRIVE.TRANS64.RED.A1T0 RZ, [R11+URZ], RZ ;  /* 0x000000ff0bff79a7 */ /* 0x0001e6000810043f */
.L_x_37:
[----:B------:R-:W-:Y:S05]  /*2fc0*/  BSYNC B0 ;  /* 0x0000000000007941 */ /* 0x000fea0003800000 */
.L_x_36:
[----:B------:R-:W-:Y:S05]  /*2fd0*/  @P1 BRA `(.L_x_34) ;  /* 0x0000000000041947 */ /* 0x000fea0003800000 */
[----:B------:R-:W-:Y:S01]  /*2fe0*/  BPT.TRAP 0x1 ;  /* 0x000000040000795c */ /* 0x000fe20000300000 */
.L_x_34:
[----:B------:R-:W1:Y:S01]  /*2ff0*/  LDC R15, c[0x0][0x288] ;  /* 0x0000a200ff0f7b82 */ /* 0x000e620000000800 */
[--C-:B0-----:R-:W-:Y:S01]  /*3000*/  SHF.R.U32.HI R11, RZ, 0x2, R0.reuse ;  /* 0x00000002ff0b7819 */ /* 0x101fe20000011600 */
[----:B------:R-:W-:Y:S01]  /*3010*/  IMAD.SHL.U32 R31, R10, 0x40, RZ ;  /* 0x000000400a1f7824 */ /* 0x000fe200078e00ff */
[----:B------:R-:W-:Y:S01]  /*3020*/  SHF.R.U32.HI R14, RZ, 0x7, R0 ;  /* 0x00000007ff0e7819 */ /* 0x000fe20000011600 */
[----:B------:R-:W-:Y:S01]  /*3030*/  UIADD3 UR5, UR9, UR5, URZ ;  /* 0x0000000509057290 */ /* 0x000fe2000fffe03f */
[----:B------:R-:W-:Y:S01]  /*3040*/  LOP3.LUT R12, R11, 0x7, RZ, 0xc0, !PT ;  /* 0x000000070b0c7812 */ /* 0x000fe200078ec0ff */
[----:B------:R-:W-:Y:S01]  /*3050*/  IMAD.SHL.U32 R26, R0, 0x2, RZ ;  /* 0x00000002001a7824 */ /* 0x000fe200078e00ff */
[----:B------:R-:W-:Y:S01]  /*3060*/  LOP3.LUT R11, R14, 0x1, RZ, 0xc0, !PT ;  /* 0x000000010e0b7812 */ /* 0x000fe200078ec0ff */
[----:B------:R-:W-:Y:S01]  /*3070*/  UISETP.GT.U32.AND UP0, UPT, UR5, 0xa, UPT ;  /* 0x0000000a0500788c */ /* 0x000fe2000bf04070 */
[C---:B------:R-:W-:Y:S01]  /*3080*/  LOP3.LUT R14, R0.reuse, 0x3, RZ, 0xc0, !PT ;  /* 0x00000003000e7812 */ /* 0x040fe200078ec0ff */
[----:B------:R-:W-:Y:S01]  /*3090*/  ULDC UR12, c[0x0][0x284] ;  /* 0x0000a100000c7ab9 */ /* 0x000fe20000000800 */
[----:B------:R-:W-:Y:S01]  /*30a0*/  LOP3.LUT R13, R0, 0x60, RZ, 0xc0, !PT ;  /* 0x00000060000d7812 */ /* 0x000fe200078ec0ff */
[----:B------:R-:W-:Y:S01]  /*30b0*/  UISETP.LT.U32.AND UP0, UPT, UR9, 0xb, UP0 ;  /* 0x0000000b0900788c */ /* 0x000fe20008701070 */
[----:B------:R-:W-:Y:S01]  /*30c0*/  SHF.R.S32.HI R34, RZ, 0x1f, R6 ;  /* 0x0000001fff227819 */ /* 0x000fe20000011406 */
[----:B------:R-:W-:Y:S01]  /*30d0*/  UISETP.GE.U32.AND UP1, UPT, UR9, 0xb, UPT ;  /* 0x0000000b0900788c */ /* 0x000fe2000bf26070 */
[----:B------:R-:W-:Y:S01]  /*30e0*/  SHF.R.U32.HI R13, RZ, 0x1, R13 ;  /* 0x00000001ff0d7819 */ /* 0x000fe2000001160d */
[----:B------:R-:W-:Y:S01]  /*30f0*/  ULDC.64 UR10, c[0x0][0x5d0] ;  /* 0x00017400000a7ab9 */ /* 0x000fe20000000a00 */
[----:B------:R-:W-:Y:S01]  /*3100*/  LOP3.LUT R26, R31, 0x6, R26, 0xf8, !PT ;  /* 0x000000061f1a7812 */ /* 0x000fe200078ef81a */
[----:B------:R-:W-:Y:S01]  /*3110*/  UIMAD.WIDE.U32 UR6, UR5, -0x45d1745d, URZ ;  /* 0xba2e8ba3050678a5 */ /* 0x000fe2000f8e003f */
[----:B------:R-:W-:Y:S01]  /*3120*/  IADD3 R16, RZ, -R13, -R12 ;  /* 0x8000000dff107210 */ /* 0x000fe20007ffe80c */
[----:B------:R-:W-:Y:S01]  /*3130*/  USEL UR8, URZ, 0x1, !UP0 ;  /* 0x000000013f087887 */ /* 0x000fe2000c000000 */
[----:B------:R-:W-:Y:S01]  /*3140*/  IMAD.SHL.U32 R33, R11, 0x40, RZ ;  /* 0x000000400b217824 */ /* 0x000fe200078e00ff */
[----:B------:R-:W-:Y:S01]  /*3150*/  SHF.R.S32.HI R27, RZ, 0x1f, R26 ;  /* 0x0000001fff1b7819 */ /* 0x000fe2000001141a */
[----:B------:R-:W-:Y:S01]  /*3160*/  USHF.R.U32.HI UR6, URZ, 0x3, UR7 ;  /* 0x000000033f067899 */ /* 0x000fe20008011607 */
[----:B-1----:R-:W-:Y:S01]  /*3170*/  IMAD R14, R14, -0x2, R15 ;  /* 0xfffffffe0e0e7824 */ /* 0x002fe200078e020f */
[----:B------:R-:W-:Y:S01]  /*3180*/  ISETP.GE.AND P1, PT, R31, R15, PT ;  /* 0x0000000f1f00720c */ /* 0x000fe20003f26270 */
[----:B------:R-:W-:Y:S01]  /*3190*/  IMAD.SHL.U32 R15, R7, 0x100, RZ ;  /* 0x00000100070f7824 */ /* 0x000fe200078e00ff */
[----:B------:R-:W-:Y:S01]  /*31a0*/  ULOP3.LUT UR4, UR4, UR8, URZ, 0x3c, !UPT ;  /* 0x0000000804047292 */ /* 0x000fe2000f8e3c3f */
[----:B------:R-:W-:Y:S01]  /*31b0*/  IMAD R16, R11, -0x40, R16 ;  /* 0xffffffc00b107824 */ /* 0x000fe200078e0210 */
[----:B------:R-:W-:Y:S01]  /*31c0*/  LOP3.LUT R33, R33, 0x40, R12, 0xe2, !PT ;  /* 0x0000004021217812 */ /* 0x000fe200078ee20c */
[----:B------:R-:W-:Y:S01]  /*31d0*/  IMAD R11, R34, UR10, RZ ;  /* 0x0000000a220b7c24 */ /* 0x000fe2000f8e02ff */
[----:B------:R-:W-:Y:S01]  /*31e0*/  ISETP.GE.OR P1, PT, R15, UR12, P1 ;  /* 0x0000000c0f007c0c */ /* 0x000fe20008f26670 */
[----:B------:R-:W-:Y:S01]  /*31f0*/  IMAD.WIDE R24, R7, 0x100, RZ ;  /* 0x0000010007187825 */ /* 0x000fe200078e02ff */
[----:B------:R-:W-:Y:S01]  /*3200*/  UIMAD UR5, UR6, -0xb, UR5 ;  /* 0xfffffff5060578a4 */ /* 0x000fe2000f8e0205 */
[----:B------:R-:W-:Y:S01]  /*3210*/  IADD3 R32, -R15, UR12, R16 ;  /* 0x0000000c0f207c10 */ /* 0x000fe2000fffe110 */
[----:B------:R-:W-:Y:S01]  /*3220*/  @UP1 ULOP3.LUT UR4, UR4, 0x1, UR6, 0x78, !UPT ;  /* 0x0000000104041892 */ /* 0x000fe2000f8e7806 */
[----:B------:R-:W-:Y:S01]  /*3230*/  IMAD R7, R6, UR11, R11 ;  /* 0x0000000b06077c24 */ /* 0x000fe2000f8e020b */
[----:B------:R-:W-:Y:S01]  /*3240*/  LOP3.LUT R33, R24, R33, R13, 0xfe, !PT ;  /* 0x0000002118217212 */ /* 0x000fe200078efe0d */
[----:B------:R-:W-:-:S04]  /*3250*/  IMAD.WIDE.U32 R10, R6, UR10, R26 ;  /* 0x0000000a060a7c25 */ /* 0x000fc8000f8e001a */
[----:B------:R-:W-:Y:S02]  /*3260*/  IMAD.IADD R11, R11, 0x1, R7 ;  /* 0x000000010b0b7824 */ /* 0x000fe400078e0207 */
[----:B------:R-:W-:Y:S02]  /*3270*/  IMAD.IADD R31, R14, 0x1, -R31 ;  /* 0x000000010e1f7824 */ /* 0x000fe400078e0a1f */
[----:B------:R-:W-:Y:S01]  /*3280*/  IMAD.MOV.U32 R30, RZ, RZ, -0x1 ;  /* 0xffffffffff1e7424 */ /* 0x000fe200078e00ff */
[----:B------:R-:W-:Y:S06]  /*3290*/  @P1 BRA `(.L_x_38) ;  /* 0x0000004800081947 */ /* 0x000fec0003800000 */
[----:B------:R-:W0:Y:S01]  /*32a0*/  LDC.64 R28, c[0x0][0x5c8] ;  /* 0x00017200ff1c7b82 */ /* 0x000e220000000a00 */
[----:B------:R-:W-:Y:S01]  /*32b0*/  ULDC.64 UR6, c[0x0][0x5c0] ;  /* 0x0001700000067ab9 */ /* 0x000fe20000000a00 */
[----:B------:R-:W-:Y:S01]  /*32c0*/  BSSY B0, `(.L_x_38) ;  /* 0x000047f000007945 */ /* 0x000fe20003800000 */
[-C--:B0-----:R-:W-:Y:S02]  /*32d0*/  IMAD R12, R25, R28.reuse, RZ ;  /* 0x0000001c190c7224 */ /* 0x081fe400078e02ff */
[----:B------:R-:W-:-:S04]  /*32e0*/  IMAD.WIDE.U32 R10, R33, R28, R10 ;  /* 0x0000001c210a7225 */ /* 0x000fc800078e000a */
[----:B------:R-:W-:Y:S01]  /*32f0*/  IMAD R13, R33, R29, R12 ;  /* 0x0000001d210d7224 */ /* 0x000fe200078e020c */
[C---:B------:R-:W-:Y:S01]  /*3300*/  LEA R14, P2, R28.reuse, R10, 0x3 ;  /* 0x0000000a1c0e7211 */ /* 0x040fe200078418ff */
[----:B------:R-:W-:Y:S01]  /*3310*/  IMAD.SHL.U32 R7, R28, 0x80, RZ ;  /* 0x000000801c077824 */ /* 0x000fe200078e00ff */
[----:B------:R-:W-:Y:S01]  /*3320*/  IADD3 R16, P1, R10, UR6, RZ ;  /* 0x000000060a107c10 */ /* 0x000fe2000ff3e0ff */
[----:B------:R-:W-:Y:S01]  /*3330*/  IMAD.IADD R36, R11, 0x1, R13 ;  /* 0x000000010b247824 */ /* 0x000fe200078e020d */
[----:B------:R-:W-:Y:S02]  /*3340*/  SHF.L.U64.HI R11, R28, 0x7, R29 ;  /* 0x000000071c0b7819 */ /* 0x000fe4000001021d */
[----:B------:R-:W-:Y:S02]  /*3350*/  IADD3 R12, P5, P6, R10, UR6, R7 ;  /* 0x000000060a0c7c10 */ /* 0x000fe4000febe007 */
[----:B------:R-:W-:Y:S02]  /*3360*/  LEA.HI.X R28, R28, R36, R29, 0x3, P2 ;  /* 0x000000241c1c7211 */ /* 0x000fe400010f1c1d */
[----:B------:R-:W-:-:S02]  /*3370*/  IADD3.X R13, R36, UR7, R11, P5, P6 ;  /* 0x00000007240d7c10 */ /* 0x000fc4000afec40b */
[----:B---3-5:R-:W-:Y:S02]  /*3380*/  FSETP.NEU.AND P5, PT, R9, RZ, PT ;  /* 0x000000ff0900720b */ /* 0x028fe40003fad000 */
[----:B------:R-:W-:Y:S02]  /*3390*/  IADD3.X R17, R36, UR7, RZ, P1, !PT ;  /* 0x0000000724117c10 */ /* 0x000fe40008ffe4ff */
[C---:B------:R-:W-:Y:S02]  /*33a0*/  IADD3 R10, P1, P2, R14.reuse, UR6, R7 ;  /* 0x000000060e0a7c10 */ /* 0x040fe4000fa3e007 */
[----:B------:R-:W-:Y:S02]  /*33b0*/  IADD3 R14, P3, R14, UR6, RZ ;  /* 0x000000060e0e7c10 */ /* 0x000fe4000ff7e0ff */
[C---:B------:R-:W-:Y:S02]  /*33c0*/  IADD3.X R11, R28.reuse, UR7, R11, P1, P2 ;  /* 0x000000071c0b7c10 */ /* 0x040fe40008fe440b */
[----:B------:R-:W-:-:S03]  /*33d0*/  IADD3.X R15, R28, UR7, RZ, P3, !PT ;  /* 0x000000071c0f7c10 */ /* 0x000fc60009ffe4ff */
[----:B------:R-:W-:Y:S06]  /*33e0*/  @!P5 BRA `(.L_x_39) ;  /* 0x0000003400a0d947 */ /* 0x000fec0003800000 */
[----:B------:R-:W-:Y:S01]  /*33f0*/  ULDC.64 UR6, c[0x0][0x5b8] ;  /* 0x00016e0000067ab9 */ /* 0x000fe20000000a00 */
[----:B------:R-:W-:Y:S01]  /*3400*/  ISETP.GE.AND P1, PT, R32, 0x1, PT ;  /* 0x000000012000780c */ /* 0x000fe20003f26270 */
[----:B------:R-:W-:Y:S01]  /*3410*/  IMAD R7, R34, UR6, RZ ;  /* 0x0000000622077c24 */ /* 0x000fe2000f8e02ff */
[----:B------:R-:W-:Y:S01]  /*3420*/  ULDC.64 UR10, c[0x0][0x5a8] ;  /* 0x00016a00000a7ab9 */ /* 0x000fe20000000a00 */
[C---:B------:R-:W-:Y:S01]  /*3430*/  IMAD.WIDE.U32 R26, R6.reuse, UR6, R26 ;  /* 0x00000006061a7c25 */ /* 0x040fe2000f8e001a */
[----:B------:R-:W-:Y:S01]  /*3440*/  ISETP.LT.OR P5, PT, R31, 0x1, !P1 ;  /* 0x000000011f00780c */ /* 0x000fe20004fa1670 */
[----:B------:R-:W-:Y:S02]  /*3450*/  BSSY B1, `(.L_x_40) ;  /* 0x000000d000017945 */ /* 0x000fe40003800000 */
[----:B------:R-:W-:Y:S01]  /*3460*/  IMAD R7, R6, UR7, R7 ;  /* 0x0000000706077c24 */ /* 0x000fe2000f8e0207 */
[----:B------:R-:W-:Y:S01]  /*3470*/  ULDC.64 UR6, c[0x0][0x5b0] ;  /* 0x00016c0000067ab9 */ /* 0x000fe20000000a00 */
[----:B------:R-:W-:-:S02]  /*3480*/  IMAD.MOV.U32 R6, RZ, RZ, R26 ;  /* 0x000000ffff067224 */ /* 0x000fc400078e001a */
[----:B------:R-:W-:Y:S02]  /*3490*/  IMAD.IADD R7, R27, 0x1, R7 ;  /* 0x000000011b077824 */ /* 0x000fe400078e0207 */
[----:B------:R-:W-:Y:S02]  /*34a0*/  IMAD R28, R25, UR6, RZ ;  /* 0x00000006191c7c24 */ /* 0x000fe4000f8e02ff */
[----:B------:R-:W-:-:S04]  /*34b0*/  IMAD.WIDE.U32 R26, R33, UR6, R6 ;  /* 0x00000006211a7c25 */ /* 0x000fc8000f8e0006 */
[--C-:B------:R-:W-:Y:S01]  /*34c0*/  IMAD R29, R33, UR7, R28.reuse ;  /* 0x00000007211d7c24 */ /* 0x100fe2000f8e021c */
[----:B------:R-:W-:Y:S02]  /*34d0*/  IADD3 R26, P2, R26, UR10, RZ ;  /* 0x0000000a1a1a7c10 */ /* 0x000fe4000ff5e0ff */
[----:B------:R-:W-:Y:S02]  /*34e0*/  PRMT R28, RZ, 0x7610, R28 ;  /* 0x00007610ff1c7816 */ /* 0x000fe4000000001c */
[----:B------:R-:W-:Y:S01]  /*34f0*/  IADD3.X R27, R27, UR11, R29, P2, !PT ;  /* 0x0000000b1b1b7c10 */ /* 0x000fe200097fe41d */
[----:B------:R-:W-:Y:S08]  /*3500*/  @P5 BRA `(.L_x_41) ;  /* 0x0000000000045947 */ /* 0x000ff00003800000 */
[----:B------:R0:W5:Y:S02]  /*3510*/  LDG.E.U8 R28, desc[UR16][R26.64] ;  /* 0x000000101a1c7981 */ /* 0x000164000c1e1100 */
.L_x_41:
[----:B------:R-:W-:Y:S05]  /*3520*/  BSYNC B1 ;  /* 0x0000000000017941 */ /* 0x000fea0003800000 */
.L_x_40:
[----:B-----5:R-:W-:Y:S01]  /*3530*/  LOP3.LUT R28, R28, 0xff, RZ, 0xc0, !PT ;  /* 0x000000ff1c1c7812 */ /* 0x020fe200078ec0ff */
[----:B------:R-:W-:Y:S01]  /*3540*/  BSSY B1, `(.L_x_42) ;  /* 0x000000b000017945 */ /* 0x000fe20003800000 */
[----:B------:R-:W-:Y:S02]  /*3550*/  ISETP.LT.OR P3, PT, R31, 0x2, !P1 ;  /* 0x000000021f00780c */ /* 0x000fe40004f61670 */
[----:B------:R-:W-:-:S05]  /*3560*/  F2FP.F16.E5M2.UNPACK_B R28, R28 ;  /* 0x0000001cff1c723e */ /* 0x000fca00020004ff */
[----:B------:R-:W-:-:S05]  /*3570*/  HADD2.F32 R28, -RZ, R28.H0_H0 ;  /* 0x2000001cff1c7230 */ /* 0x000fca0000004100 */
[----:B------:R-:W-:-:S04]  /*3580*/  FMUL R28, R28, R9 ;  /* 0x000000091c1c7220 */ /* 0x000fc80000400000 */
[----:B--2---:R-:W-:-:S05]  /*3590*/  FFMA R28, R145, R8, R28 ;  /* 0x00000008911c7223 */ /* 0x004fca000000001c */
[----:B------:R-:W-:Y:S02]  /*35a0*/  F2FP.SATFINITE.E5M2.F32.PACK_AB_MERGE_C R29, RZ, R28, RZ ;  /* 0x0000001cff1d723e */ /* 0x000fe400048060ff */
[----:B------:R-:W-:-:S03]  /*35b0*/  PRMT R28, RZ, 0x7610, R28 ;  /* 0x00007610ff1c7816 */ /* 0x000fc6000000001c */
[----:B------:R1:W-:Y:S01]  /*35c0*/  @!P5 STG.E.U8 desc[UR16][R16.64], R29 ;  /* 0x0000001d1000d986 */ /* 0x0003e2000c101110 */
[----:B------:R-:W-:Y:S05]  /*35d0*/  @P3 BRA `(.L_x_43) ;  /* 0x0000000000043947 */ /* 0x000fea0003800000 */
[----:B------:R2:W5:Y:S02]  /*35e0*/  LDG.E.U8 R28, desc[UR16][R26.64+0x1] ;  /* 0x000001101a1c7981 */ /* 0x000564000c1e1100 */
.L_x_43:
[----:B------:R-:W-:Y:S05]  /*35f0*/  BSYNC B1 ;  /* 0x0000000000017941 */ /* 0x000fea0003800000 */
.L_x_42:
[----:B-----5:R-:W-:Y:S01]  /*3600*/  LOP3.LUT R28, R28, 0xff, RZ, 0xc0, !PT ;  /* 0x000000ff1c1c7812 */ /* 0x020fe200078ec0ff */
[----:B------:R-:W-:Y:S01]  /*3610*/  BSSY B1, `(.L_x_44) ;  /* 0x0000013000017945 */ /* 0x000fe20003800000 */
[----:B------:R-:W-:Y:S02]  /*3620*/  IADD3 R37, P2, R33, 0x8, RZ ;  /* 0x0000000821257810 */ /* 0x000fe40007f5e0ff */
[----:B------:R-:W-:-:S03]  /*3630*/  F2FP.F16.E5M2.UNPACK_B R28, R28 ;  /* 0x0000001cff1c723e */ /* 0x000fc600020004ff */
[----:B-1----:R-:W-:Y:S01]  /*3640*/  IMAD.X R29, RZ, RZ, R25, P2 ;  /* 0x000000ffff1d7224 */ /* 0x002fe200010e0619 */
[----:B------:R-:W-:Y:S01]  /*3650*/  ISETP.GE.AND P2, PT, R32, 0x9, PT ;  /* 0x000000092000780c */ /* 0x000fe20003f46270 */
[----:B------:R-:W-:Y:S02]  /*3660*/  HADD2.F32 R28, -RZ, R28.H0_H0 ;  /* 0x2000001cff1c7230 */ /* 0x000fe40000004100 */
[----:B------:R-:W-:Y:S01]  /*3670*/  IMAD R34, R29, UR6, RZ ;  /* 0x000000061d227c24 */ /* 0x000fe2000f8e02ff */
[----:B------:R-:W-:Y:S02]  /*3680*/  ISETP.LT.OR P5, PT, R31, 0x1, !P2 ;  /* 0x000000011f00780c */ /* 0x000fe400057a1670 */
[----:B------:R-:W-:Y:S01]  /*3690*/  FMUL R35, R28, R9 ;  /* 0x000000091c237220 */ /* 0x000fe20000400000 */
[----:B------:R-:W-:-:S04]  /*36a0*/  IMAD.WIDE.U32 R28, R37, UR6, R6 ;  /* 0x00000006251c7c25 */ /* 0x000fc8000f8e0006 */
[----:B------:R-:W-:Y:S01]  /*36b0*/  FFMA R35, R144, R8, R35 ;  /* 0x0000000890237223 */ /* 0x000fe20000000023 */
[--C-:B------:R-:W-:Y:S01]  /*36c0*/  IMAD R37, R37, UR7, R34.reuse ;  /* 0x0000000725257c24 */ /* 0x100fe2000f8e0222 */
[----:B------:R-:W-:Y:S02]  /*36d0*/  IADD3 R28, P6, R28, UR10, RZ ;  /* 0x0000000a1c1c7c10 */ /* 0x000fe4000ffde0ff */
[----:B------:R-:W-:Y:S02]  /*36e0*/  PRMT R34, RZ, 0x7610, R34 ;  /* 0x00007610ff227816 */ /* 0x000fe40000000022 */
[----:B------:R-:W-:Y:S02]  /*36f0*/  F2FP.SATFINITE.E5M2.F32.PACK_AB_MERGE_C R35, RZ, R35, RZ ;  /* 0x00000023ff23723e */ /* 0x000fe400048060ff */
[----:B------:R-:W-:-:S03]  /*3700*/  IADD3.X R29, R29, UR11, R37, P6, !PT ;  /* 0x0000000b1d1d7c10 */ /* 0x000fc6000b7fe425 */
[----:B------:R1:W-:Y:S01]  /*3710*/  @!P3 STG.E.U8 desc[UR16][R16.64+0x1], R35 ;  /* 0x000001231000b986 */ /* 0x0003e2000c101110 */
[----:B------:R-:W-:Y:S05]  /*3720*/  @P5 BRA `(.L_x_45) ;  /* 0x0000000000045947 */ /* 0x000fea0003800000 */
[----:B------:R3:W5:Y:S02]  /*3730*/  LDG.E.U8 R34, desc[UR16][R28.64] ;  /* 0x000000101c227981 */ /* 0x000764000c1e1100 */
.L_x_45:
[----:B------:R-:W-:Y:S05]  /*3740*/  BSYNC B1 ;  /* 0x0000000000017941 */ /* 0x000fea0003800000 */
.L_x_44:
[----:B-----5:R-:W-:Y:S01]  /*3750*/  LOP3.LUT R34, R34, 0xff, RZ, 0xc0, !PT ;  /* 0x000000ff22227812 */ /* 0x020fe200078ec0ff */
[----:B------:R-:W-:Y:S01]  /*3760*/  BSSY B1, `(.L_x_46) ;  /* 0x000000b000017945 */ /* 0x000fe20003800000 */
[----:B------:R-:W-:Y:S02]  /*3770*/  ISETP.LT.OR P3, PT, R31, 0x2, !P2 ;  /* 0x000000021f00780c */ /* 0x000fe40005761670 */
[----:B------:R-:W-:-:S05]  /*3780*/  F2FP.F16.E5M2.UNPACK_B R34, R34 ;  /* 0x00000022ff22723e */ /* 0x000fca00020004ff */
[----:B------:R-:W-:-:S05]  /*3790*/  HADD2.F32 R34, -RZ, R34.H0_H0 ;  /* 0x20000022ff227230 */ /* 0x000fca0000004100 */
[----:B------:R-:W-:-:S04]  /*37a0*/  FMUL R34, R34, R9 ;  /* 0x0000000922227220 */ /* 0x000fc80000400000 */
[----:B------:R-:W-:-:S05]  /*37b0*/  FFMA R34, R143, R8, R34 ;  /* 0x000000088f227223 */ /* 0x000fca0000000022 */
[----:B-1----:R-:W-:Y:S02]  /*37c0*/  F2FP.SATFINITE.E5M2.F32.PACK_AB_MERGE_C R35, RZ, R34, RZ ;  /* 0x00000022ff23723e */ /* 0x002fe400048060ff */
[----:B------:R-:W-:-:S03]  /*37d0*/  PRMT R34, RZ, 0x7610, R34 ;  /* 0x00007610ff227816 */ /* 0x000fc60000000022 */
[----:B------:R1:W-:Y:S01]  /*37e0*/  @!P5 STG.E.U8 desc[UR16][R14.64], R35 ;  /* 0x000000230e00d986 */ /* 0x0003e2000c101110 */
[----:B------:R-:W-:Y:S05]  /*37f0*/  @P3 BRA `(.L_x_47) ;  /* 0x0000000000043947 */ /* 0x000fea0003800000 */
[----:B------:R4:W5:Y:S02]  /*3800*/  LDG.E.U8 R34, desc[UR16][R28.64+0x1] ;  /* 0x000001101c227981 */ /* 0x000964000c1e1100 */
.L_x_47:
[----:B------:R-:W-:Y:S05]  /*3810*/  BSYNC B1 ;  /* 0x0000000000017941 */ /* 0x000fea0003800000 */
.L_x_46:
[----:B-----5:R-:W-:Y:S01]  /*3820*/  LOP3.LUT R34, R34, 0xff, RZ, 0xc0, !PT ;  /* 0x000000ff22227812 */ /* 0x020fe200078ec0ff */
[----:B------:R-:W-:Y:S01]  /*3830*/  BSSY B1, `(.L_x_48) ;  /* 0x000000b000017945 */ /* 0x000fe20003800000 */
[----:B------:R-:W-:Y:S02]  /*3840*/  ISETP.LT.OR P5, PT, R31, 0x9, !P1 ;  /* 0x000000091f00780c */ /* 0x000fe40004fa1670 */
[----:B------:R-:W-:-:S05]  /*3850*/  F2FP.F16.E5M2.UNPACK_B R34, R34 ;  /* 0x00000022ff22723e */ /* 0x000fca00020004ff */
[----:B------:R-:W-:-:S05]  /*3860*/  HADD2.F32 R34, -RZ, R34.H0_H0 ;  /* 0x20000022ff227230 */ /* 0x000fca0000004100 */
[----:B-1----:R-:W-:Y:S01]  /*3870*/  FMUL R35, R34, R9 ;  /* 0x0000000922237220 */ /* 0x002fe20000400000 */
[----:B------:R-:W-:-:S03]  /*3880*/  PRMT R34, RZ, 0x7610, R34 ;  /* 0x00007610ff227816 */ /* 0x000fc60000000022 */
[----:B------:R-:W-:-:S05]  /*3890*/  FFMA R35, R142, R8, R35 ;  /* 0x000000088e237223 */ /* 0x000fca0000000023 */
[----:B------:R-:W-:-:S05]  /*38a0*/  F2FP.SATFINITE.E5M2.F32.PACK_AB_MERGE_C R35, RZ, R35, RZ ;  /* 0x00000023ff23723e */ /* 0x000fca00048060ff */
[----:B------:R1:W-:Y:S01]  /*38b0*/  @!P3 STG.E.U8 desc[UR16][R14.64+0x1], R35 ;  /* 0x000001230e00b986 */ /* 0x0003e2000c101110 */
[----:B------:R-:W-:Y:S05]  /*38c0*/  @P5 BRA `(.L_x_49) ;  /* 0x0000000000045947 */ /* 0x000fea0003800000 */
[----:B------:R0:W5:Y:S02]  /*38d0*/  LDG.E.U8 R34, desc[UR16][R26.64+0x8] ;  /* 0x000008101a227981 */ /* 0x000164000c1e1100 */
.L_x_49:
[----:B------:R-:W-:Y:S05]  /*38e0*/  BSYNC B1 ;  /* 0x0000000000017941 */ /* 0x000fea0003800000 */
.L_x_48:
        /* <DEDUP_REMOVED lines=12> */
.L_x_51:
[----:B------:R-:W-:Y:S05]  /*39b0*/  BSYNC B1 ;  /* 0x0000000000017941 */ /* 0x000fea0003800000 */
.L_x_50:
        /* <DEDUP_REMOVED lines=12> */
.L_x_53:
[----:B------:R-:W-:Y:S05]  /*3a80*/  BSYNC B1 ;  /* 0x0000000000017941 */ /* 0x000fea0003800000 */
.L_x_52:
        /* <DEDUP_REMOVED lines=12> */
.L_x_55:
[----:B------:R-:W-:Y:S05]  /*3b50*/  BSYNC B1 ;  /* 0x0000000000017941 */ /* 0x000fea0003800000 */
.L_x_54:
        /* <DEDUP_REMOVED lines=12> */
.L_x_57:
[----:B------:R-:W-:Y:S05]  /*3c20*/  BSYNC B1 ;  /* 0x0000000000017941 */ /* 0x000fea0003800000 */
.L_x_56:
        /* <DEDUP_REMOVED lines=12> */
.L_x_59:
[----:B------:R-:W-:Y:S05]  /*3cf0*/  BSYNC B1 ;  /* 0x0000000000017941 */ /* 0x000fea0003800000 */
.L_x_58:
        /* <DEDUP_REMOVED lines=12> */
.L_x_61:
[----:B------:R-:W-:Y:S05]  /*3dc0*/  BSYNC B1 ;  /* 0x0000000000017941 */ /* 0x000fea0003800000 */
.L_x_60:
        /* <DEDUP_REMOVED lines=12> */
.L_x_63:
[----:B------:R-:W-:Y:S05]  /*3e90*/  BSYNC B1 ;  /* 0x0000000000017941 */ /* 0x000fea0003800000 */
.L_x_62:
        /* <DEDUP_REMOVED lines=12> */
.L_x_65:
[----:B------:R-:W-:Y:S05]  /*3f60*/  BSYNC B1 ;  /* 0x0000000000017941 */ /* 0x000fea0003800000 */
.L_x_64:
        /* <DEDUP_REMOVED lines=12> */
.L_x_67:
[----:B------:R-:W-:Y:S05]  /*4030*/  BSYNC B1 ;  /* 0x0000000000017941 */ /* 0x000fea0003800000 */
.L_x_66:
        /* <DEDUP_REMOVED lines=12> */
.L_x_69:
[----:B------:R-:W-:Y:S05]  /*4100*/  BSYNC B1 ;  /* 0x0000000000017941 */ /* 0x000fea0003800000 */
.L_x_68:
        /* <DEDUP_REMOVED lines=12> */
.L_x_71:
[----:B------:R-:W-:Y:S05]  /*41d0*/  BSYNC B1 ;  /* 0x0000000000017941 */ /* 0x000fea0003800000 */
.L_x_70:
        /* <DEDUP_REMOVED lines=12> */
.L_x_73:
[----:B------:R-:W-:Y:S05]  /*42a0*/  BSYNC B1 ;  /* 0x0000000000017941 */ /* 0x000fea0003800000 */
.L_x_72:
        /* <DEDUP_REMOVED lines=12> */
.L_x_75:
[----:B------:R-:W-:Y:S05]  /*4370*/  BSYNC B1 ;  /* 0x0000000000017941 */ /* 0x000fea0003800000 */
.L_x_74:
        /* <DEDUP_REMOVED lines=12> */
.L_x_77:
[----:B------:R-:W-:Y:S05]  /*4440*/  BSYNC B1 ;  /* 0x0000000000017941 */ /* 0x000fea0003800000 */
.L_x_76:
        /* <DEDUP_REMOVED lines=12> */
.L_x_79:
[----:B------:R-:W-:Y:S05]  /*4510*/  BSYNC B1 ;  /* 0x0000000000017941 */ /* 0x000fea0003800000 */
.L_x_78:
        /* <DEDUP_REMOVED lines=12> */
.L_x_81:
[----:B------:R-:W-:Y:S05]  /*45e0*/  BSYNC B1 ;  /* 0x0000000000017941 */ /* 0x000fea0003800000 */
.L_x_80:
        /* <DEDUP_REMOVED lines=12> */
.L_x_83:
[----:B------:R-:W-:Y:S05]  /*46b0*/  BSYNC B1 ;  /* 0x0000000000017941 */ /* 0x000fea0003800000 */
.L_x_82:
        /* <DEDUP_REMOVED lines=12> */
.L_x_85:
[----:B------:R-:W-:Y:S05]  /*4780*/  BSYNC B1 ;  /* 0x0000000000017941 */ /* 0x000fea0003800000 */
.L_x_84:
        /* <DEDUP_REMOVED lines=12> */
.L_x_87:
[----:B------:R-:W-:Y:S05]  /*4850*/  BSYNC B1 ;  /* 0x0000000000017941 */ /* 0x000fea0003800000 */
.L_x_86:
        /* <DEDUP_REMOVED lines=12> */
.L_x_89:
[----:B------:R-:W-:Y:S05]  /*4920*/  BSYNC B1 ;  /* 0x0000000000017941 */ /* 0x000fea0003800000 */
.L_x_88:
        /* <DEDUP_REMOVED lines=12> */
.L_x_91:
[----:B------:R-:W-:Y:S05]  /*49f0*/  BSYNC B1 ;  /* 0x0000000000017941 */ /* 0x000fea0003800000 */
.L_x_90:
        /* <DEDUP_REMOVED lines=12> */
.L_x_93:
[----:B------:R-:W-:Y:S05]  /*4ac0*/  BSYNC B1 ;  /* 0x0000000000017941 */ /* 0x000fea0003800000 */
.L_x_92:
        /* <DEDUP_REMOVED lines=12> */
.L_x_95:
[----:B------:R-:W-:Y:S05]  /*4b90*/  BSYNC B1 ;  /* 0x0000000000017941 */ /* 0x000fea0003800000 */
.L_x_94:
        /* <DEDUP_REMOVED lines=12> */
.L_x_97:
[----:B------:R-:W-:Y:S05]  /*4c60*/  BSYNC B1 ;  /* 0x0000000000017941 */ /* 0x000fea0003800000 */
.L_x_96:
        /* <DEDUP_REMOVED lines=12> */
.L_x_99:
[----:B------:R-:W-:Y:S05]  /*4d30*/  BSYNC B1 ;  /* 0x0000000000017941 */ /* 0x000fea0003800000 */
.L_x_98:
[----:B-----5:R-:W-:Y:S01]  /*4d40*/  LOP3.LUT R34, R34, 0xff, RZ, 0xc0, !PT ;  /* 0x000000ff22227812 */ /* 0x020fe200078ec0ff */
[----:B------:R-:W-:Y:S01]  /*4d50*/  BSSY B1, `(.L_x_100) ;  /* 0x000000b000017945 */ /* 0x000fe20003800000 */
[----:B------:R-:W-:Y:S02]  /*4d60*/  ISETP.LT.OR P3, PT, R31, 0x39, !P2 ;  /* 0x000000391f00780c */ /* 0x000fe40005761670 */
[----:B------:R-:W-:Y:S02]  /*4d70*/  F2FP.F16.E5M2.UNPACK_B R34, R34 ;  /* 0x00000022ff22723e */ /* 0x000fe400020004ff */
[----:B0-2---:R-:W-:-:S03]  /*4d80*/  PRMT R26, RZ, 0x7610, R26 ;  /* 0x00007610ff1a7816 */ /* 0x005fc6000000001a */
[----:B------:R-:W-:-:S05]  /*4d90*/  HADD2.F32 R34, -RZ, R34.H0_H0 ;  /* 0x20000022ff227230 */ /* 0x000fca0000004100 */
[----:B------:R-:W-:-:S04]  /*4da0*/  FMUL R27, R34, R9 ;  /* 0x00000009221b7220 */ /* 0x000fc80000400000 */
[----:B------:R-:W-:-:S05]  /*4db0*/  FFMA R27, R116, R8, R27 ;  /* 0x00000008741b7223 */ /* 0x000fca000000001b */
[----:B------:R-:W-:-:S05]  /*4dc0*/  F2FP.SATFINITE.E5M2.F32.PACK_AB_MERGE_C R27, RZ, R27, RZ ;  /* 0x0000001bff1b723e */ /* 0x000fca00048060ff */
[----:B------:R0:W-:Y:S01]  /*4dd0*/  @!P1 STG.E.U8 desc[UR16][R16.64+0x39], R27 ;  /* 0x0000391b10009986 */ /* 0x0001e2000c101110 */
[----:B------:R-:W-:Y:S05]  /*4de0*/  @P3 BRA `(.L_x_101) ;  /* 0x0000000000043947 */ /* 0x000fea0003800000 */
[----:B------:R2:W5:Y:S02]  /*4df0*/  LDG.E.U8 R26, desc[UR16][R28.64+0x38] ;  /* 0x000038101c1a7981 */ /* 0x000564000c1e1100 */
.L_x_101:
[----:B------:R-:W-:Y:S05]  /*4e00*/  BSYNC B1 ;  /* 0x0000000000017941 */ /* 0x000fea0003800000 */
.L_x_100:
[----:B-----5:R-:W-:Y:S01]  /*4e10*/  LOP3.LUT R26, R26, 0xff, RZ, 0xc0, !PT ;  /* 0x000000ff1a1a7812 */ /* 0x020fe200078ec0ff */
[----:B------:R-:W-:Y:S01]  /*4e20*/  BSSY B1, `(.L_x_102) ;  /* 0x000000b000017945 */ /* 0x000fe20003800000 */
[----:B------:R-:W-:Y:S02]  /*4e30*/  ISETP.LT.OR P2, PT, R31, 0x3a, !P2 ;  /* 0x0000003a1f00780c */ /* 0x000fe40005741670 */
[----:B------:R-:W-:Y:S02]  /*4e40*/  F2FP.F16.E5M2.UNPACK_B R26, R26 ;  /* 0x0000001aff1a723e */ /* 0x000fe400020004ff */
[----:B01----:R-:W-:-:S03]  /*4e50*/  PRMT R16, RZ, 0x7610, R16 ;  /* 0x00007610ff107816 */ /* 0x003fc60000000010 */
[----:B------:R-:W-:-:S05]  /*4e60*/  HADD2.F32 R26, -RZ, R26.H0_H0 ;  /* 0x2000001aff1a7230 */ /* 0x000fca0000004100 */
[----:B------:R-:W-:-:S04]  /*4e70*/  FMUL R26, R26, R9 ;  /* 0x000000091a1a7220 */ /* 0x000fc80000400000 */
[----:B------:R-:W-:-:S05]  /*4e80*/  FFMA R26, R115, R8, R26 ;  /* 0x00000008731a7223 */ /* 0x000fca000000001a */
[----:B------:R-:W-:-:S05]  /*4e90*/  F2FP.SATFINITE.E5M2.F32.PACK_AB_MERGE_C R17, RZ, R26, RZ ;  /* 0x0000001aff11723e */ /* 0x000fca00048060ff */
[----:B------:R0:W-:Y:S01]  /*4ea0*/  @!P3 STG.E.U8 desc[UR16][R14.64+0x38], R17 ;  /* 0x000038110e00b986 */ /* 0x0001e2000c101110 */
[----:B------:R-:W-:Y:S05]  /*4eb0*/  @P2 BRA `(.L_x_103) ;  /* 0x0000000000042947 */ /* 0x000fea0003800000 */
[----:B------:R1:W5:Y:S02]  /*4ec0*/  LDG.E.U8 R16, desc[UR16][R28.64+0x39] ;  /* 0x000039101c107981 */ /* 0x000364000c1e1100 */
.L_x_103:
[----:B------:R-:W-:Y:S05]  /*4ed0*/  BSYNC B1 ;  /* 0x0000000000017941 */ /* 0x000fea0003800000 */
.L_x_102:
[----:B-----5:R-:W-:Y:S01]  /*4ee0*/  LOP3.LUT R16, R16, 0xff, RZ, 0xc0, !PT ;  /* 0x000000ff10107812 */ /* 0x020fe200078ec0ff */
[----:B------:R-:W-:Y:S01]  /*4ef0*/  BSSY B1, `(.L_x_104) ;  /* 0x0000013000017945 */ /* 0x000fe20003800000 */
[----:B-1234-:R-:W-:Y:S02]  /*4f00*/  IADD3 R29, P1, R33, 0x80, RZ ;  /* 0x00000080211d7810 */ /* 0x01efe40007f3e0ff */
[----:B------:R-:W-:-:S03]  /*4f10*/  F2FP.F16.E5M2.UNPACK_B R16, R16 ;  /* 0x00000010ff10723e */ /* 0x000fc600020004ff */
[----:B0-----:R-:W-:Y:S01]  /*4f20*/  IMAD.X R17, RZ, RZ, R25, P1 ;  /* 0x000000ffff117224 */ /* 0x001fe200008e0619 */
        /* <DEDUP_REMOVED lines=15> */
.L_x_105:
[----:B------:R-:W-:Y:S05]  /*5020*/  BSYNC B1 ;  /* 0x0000000000017941 */ /* 0x000fea0003800000 */
.L_x_104:
[----:B-----5:R-:W-:Y:S01]  /*5030*/  LOP3.LUT R26, R26, 0xff, RZ, 0xc0, !PT ;  /* 0x000000ff1a1a7812 */ /* 0x020fe200078ec0ff */
[----:B------:R-:W-:Y:S01]  /*5040*/  BSSY B1, `(.L_x_106) ;  /* 0x000000b000017945 */ /* 0x000fe20003800000 */
[----:B------:R-:W-:Y:S02]  /*5050*/  ISETP.LT.OR P3, PT, R31, 0x2, !P1 ;  /* 0x000000021f00780c */ /* 0x000fe40004f61670 */
[----:B------:R-:W-:Y:S02]  /*5060*/  F2FP.F16.E5M2.UNPACK_B R26, R26 ;  /* 0x0000001aff1a723e */ /* 0x000fe400020004ff */
[----:B0-----:R-:W-:-:S03]  /*5070*/  PRMT R14, RZ, 0x7610, R14 ;  /* 0x00007610ff0e7816 */ /* 0x001fc6000000000e */
[----:B------:R-:W-:-:S05]  /*5080*/  HADD2.F32 R26, -RZ, R26.H0_H0 ;  /* 0x2000001aff1a7230 */ /* 0x000fca0000004100 */
[----:B------:R-:W-:-:S04]  /*5090*/  FMUL R26, R26, R9 ;  /* 0x000000091a1a7220 */ /* 0x000fc80000400000 */
[----:B------:R-:W-:-:S05]  /*50a0*/  FFMA R26, R113, R8, R26 ;  /* 0x00000008711a7223 */ /* 0x000fca000000001a */
[----:B------:R-:W-:-:S05]  /*50b0*/  F2FP.SATFINITE.E5M2.F32.PACK_AB_MERGE_C R15, RZ, R26, RZ ;  /* 0x0000001aff0f723e */ /* 0x000fca00048060ff */
[----:B------:R0:W-:Y:S01]  /*50c0*/  @!P5 STG.E.U8 desc[UR16][R12.64], R15 ;  /* 0x0000000f0c00d986 */ /* 0x0001e2000c101110 */
[----:B------:R-:W-:Y:S05]  /*50d0*/  @P3 BRA `(.L_x_107) ;  /* 0x0000000000043947 */ /* 0x000fea0003800000 */
[----:B------:R2:W5:Y:S02]  /*50e0*/  LDG.E.U8 R14, desc[UR16][R16.64+0x1] ;  /* 0x00000110100e7981 */ /* 0x000564000c1e1100 */
.L_x_107:
[----:B------:R-:W-:Y:S05]  /*50f0*/  BSYNC B1 ;  /* 0x0000000000017941 */ /* 0x000fea0003800000 */
.L_x_106:
[----:B-----5:R-:W-:Y:S01]  /*5100*/  LOP3.LUT R14, R14, 0xff, RZ, 0xc0, !PT ;  /* 0x000000ff0e0e7812 */ /* 0x020fe200078ec0ff */
[----:B------:R-:W-:Y:S01]  /*5110*/  BSSY B1, `(.L_x_108) ;  /* 0x0000013000017945 */ /* 0x000fe20003800000 */
[----:B------:R-:W-:Y:S02]  /*5120*/  IADD3 R33, P2, R33, 0x88, RZ ;  /* 0x0000008821217810 */ /* 0x000fe40007f5e0ff */
[----:B------:R-:W-:-:S03]  /*5130*/  F2FP.F16.E5M2.UNPACK_B R14, R14 ;  /* 0x0000000eff0e723e */ /* 0x000fc600020004ff */
[----:B------:R-:W-:Y:S01]  /*5140*/  IMAD.X R24, RZ, RZ, R25, P2 ;  /* 0x000000ffff187224 */ /* 0x000fe200010e0619 */
[----:B------:R-:W-:Y:S01]  /*5150*/  ISETP.GE.AND P2, PT, R32, 0x89, PT ;  /* 0x000000892000780c */ /* 0x000fe20003f46270 */
[----:B------:R-:W-:Y:S02]  /*5160*/  HADD2.F32 R14, -RZ, R14.H0_H0 ;  /* 0x2000000eff0e7230 */ /* 0x000fe40000004100 */
[----:B------:R-:W-:Y:S01]  /*5170*/  IMAD R24, R24, UR6, RZ ;  /* 0x0000000618187c24 */ /* 0x000fe2000f8e02ff */
[----:B------:R-:W-:Y:S01]  /*5180*/  ISETP.LT.OR P5, PT, R31, 0x1, !P2 ;  /* 0x000000011f00780c */ /* 0x000fe200057a1670 */
[----:B------:R-:W-:-:S04]  /*5190*/  IMAD.WIDE.U32 R6, R33, UR6, R6 ;  /* 0x0000000621067c25 */ /* 0x000fc8000f8e0006 */
[----:B0-----:R-:W-:Y:S01]  /*51a0*/  FMUL R15, R14, R9 ;  /* 0x000000090e0f7220 */ /* 0x001fe20000400000 */
[----:B------:R-:W-:Y:S01]  /*51b0*/  PRMT R14, RZ, 0x7610, R14 ;  /* 0x00007610ff0e7816 */ /* 0x000fe2000000000e */
[----:B------:R-:W-:Y:S02]  /*51c0*/  IMAD R33, R33, UR7, R24 ;  /* 0x0000000721217c24 */ /* 0x000fe4000f8e0218 */
[----:B------:R-:W-:Y:S01]  /*51d0*/  FFMA R15, R112, R8, R15 ;  /* 0x00000008700f7223 */ /* 0x000fe2000000000f */
[----:B------:R-:W-:-:S04]  /*51e0*/  IADD3 R6, P6, R6, UR10, RZ ;  /* 0x0000000a06067c10 */ /* 0x000fc8000ffde0ff */
[----:B------:R-:W-:Y:S02]  /*51f0*/  F2FP.SATFINITE.E5M2.F32.PACK_AB_MERGE_C R15, RZ, R15, RZ ;  /* 0x0000000fff0f723e */ /* 0x000fe400048060ff */
[----:B------:R-:W-:-:S03]  /*5200*/  IADD3.X R7, R7, UR11, R33, P6, !PT ;  /* 0x0000000b07077c10 */ /* 0x000fc6000b7fe421 */
[----:B------:R0:W-:Y:S01]  /*5210*/  @!P3 STG.E.U8 desc[UR16][R12.64+0x1], R15 ;  /* 0x0000010f0c00b986 */ /* 0x0001e2000c101110 */
[----:B------:R-:W-:Y:S05]  /*5220*/  @P5 BRA `(.L_x_109) ;  /* 0x0000000000045947 */ /* 0x000fea0003800000 */
[----:B------:R3:W5:Y:S02]  /*5230*/  LDG.E.U8 R14, desc[UR16][R6.64] ;  /* 0x00000010060e7981 */ /* 0x000764000c1e1100 */
.L_x_109:
[----:B------:R-:W-:Y:S05]  /*5240*/  BSYNC B1 ;  /* 0x0000000000017941 */ /* 0x000fea0003800000 */
.L_x_108:
[----:B-----5:R-:W-:Y:S01]  /*5250*/  LOP3.LUT R14, R14, 0xff, RZ, 0xc0, !PT ;  /* 0x000000ff0e0e7812 */ /* 0x020fe200078ec0ff */
[----:B------:R-:W-:Y:S01]  /*5260*/  BSSY B1, `(.L_x_110) ;  /* 0x000000b000017945 */ /* 0x000fe20003800000 */
[----:B------:R-:W-:Y:S02]  /*5270*/  ISETP.LT.OR P3, PT, R31, 0x2, !P2 ;  /* 0x000000021f00780c */ /* 0x000fe40005761670 */
[----:B------:R-:W-:-:S05]  /*5280*/  F2FP.F16.E5M2.UNPACK_B R14, R14 ;  /* 0x0000000eff0e723e */ /* 0x000fca00020004ff */
[----:B------:R-:W-:-:S05]  /*5290*/  HADD2.F32 R14, -RZ, R14.H0_H0 ;  /* 0x2000000eff0e7230 */ /* 0x000fca0000004100 */
[----:B------:R-:W-:-:S04]  /*52a0*/  FMUL R14, R14, R9 ;  /* 0x000000090e0e7220 */ /* 0x000fc80000400000 */
[----:B------:R-:W-:-:S05]  /*52b0*/  FFMA R14, R111, R8, R14 ;  /* 0x000000086f0e7223 */ /* 0x000fca000000000e */
[----:B0-----:R-:W-:Y:S02]  /*52c0*/  F2FP.SATFINITE.E5M2.F32.PACK_AB_MERGE_C R15, RZ, R14, RZ ;  /* 0x0000000eff0f723e */ /* 0x001fe400048060ff */
[----:B------:R-:W-:-:S03]  /*52d0*/  PRMT R14, RZ, 0x7610, R14 ;  /* 0x00007610ff0e7816 */ /* 0x000fc6000000000e */
[----:B------:R0:W-:Y:S01]  /*52e0*/  @!P5 STG.E.U8 desc[UR16][R10.64], R15 ;  /* 0x0000000f0a00d986 */ /* 0x0001e2000c101110 */
[----:B------:R-:W-:Y:S05]  /*52f0*/  @P3 BRA `(.L_x_111) ;  /* 0x0000000000043947 */ /* 0x000fea0003800000 */
[----:B------:R4:W5:Y:S02]  /*5300*/  LDG.E.U8 R14, desc[UR16][R6.64+0x1] ;  /* 0x00000110060e7981 */ /* 0x000964000c1e1100 */
.L_x_111:
[----:B------:R-:W-:Y:S05]  /*5310*/  BSYNC B1 ;  /* 0x0000000000017941 */ /* 0x000fea0003800000 */
.L_x_110:
[----:B-----5:R-:W-:Y:S01]  /*5320*/  LOP3.LUT R14, R14, 0xff, RZ, 0xc0, !PT ;  /* 0x000000ff0e0e7812 */ /* 0x020fe200078ec0ff */
[----:B------:R-:W-:Y:S01]  /*5330*/  BSSY B1, `(.L_x_112) ;  /* 0x000000b000017945 */ /* 0x000fe20003800000 */
[----:B------:R-:W-:Y:S02]  /*5340*/  ISETP.LT.OR P5, PT, R31, 0x9, !P1 ;  /* 0x000000091f00780c */ /* 0x000fe40004fa1670 */
[----:B------:R-:W-:-:S05]  /*5350*/  F2FP.F16.E5M2.UNPACK_B R14, R14 ;  /* 0x0000000eff0e723e */ /* 0x000fca00020004ff */
[----:B------:R-:W-:-:S05]  /*5360*/  HADD2.F32 R14, -RZ, R14.H0_H0 ;  /* 0x2000000eff0e7230 */ /* 0x000fca0000004100 */
[----:B0-----:R-:W-:Y:S01]  /*5370*/  FMUL R15, R14, R9 ;  /* 0x000000090e0f7220 */ /* 0x001fe20000400000 */
[----:B------:R-:W-:-:S03]  /*5380*/  PRMT R14, RZ, 0x7610, R14 ;  /* 0x00007610ff0e7816 */ /* 0x000fc6000000000e */
[----:B------:R-:W-:-:S05]  /*5390*/  FFMA R15, R110, R8, R15 ;  /* 0x000000086e0f7223 */ /* 0x000fca000000000f */
[----:B------:R-:W-:-:S05]  /*53a0*/  F2FP.SATFINITE.E5M2.F32.PACK_AB_MERGE_C R15, RZ, R15, RZ ;  /* 0x0000000fff0f723e */ /* 0x000fca00048060ff */
[----:B------:R0:W-:Y:S01]  /*53b0*/  @!P3 STG.E.U8 desc[UR16][R10.64+0x1], R15 ;  /* 0x0000010f0a00b986 */ /* 0x0001e2000c101110 */
[----:B------:R-:W-:Y:S05]  /*53c0*/  @P5 BRA `(.L_x_113) ;  /* 0x0000000000045947 */ /* 0x000fea0003800000 */
[----:B------:R0:W5:Y:S02]  /*53d0*/  LDG.E.U8 R14, desc[UR16][R16.64+0x8] ;  /* 0x00000810100e7981 */ /* 0x000164000c1e1100 */
.L_x_113:
[----:B------:R-:W-:Y:S05]  /*53e0*/  BSYNC B1 ;  /* 0x0000000000017941 */ /* 0x000fea0003800000 */
.L_x_112:
        /* <DEDUP_REMOVED lines=12> */
.L_x_115:
[----:B------:R-:W-:Y:S05]  /*54b0*/  BSYNC B1 ;  /* 0x0000000000017941 */ /* 0x000fea0003800000 */
.L_x_114:
        /* <DEDUP_REMOVED lines=12> */
.L_x_117:
[----:B------:R-:W-:Y:S05]  /*5580*/  BSYNC B1 ;  /* 0x0000000000017941 */ /* 0x000fea0003800000 */
.L_x_116:
        /* <DEDUP_REMOVED lines=12> */
.L_x_119:
[----:B------:R-:W-:Y:S05]  /*5650*/  BSYNC B1 ;  /* 0x0000000000017941 */ /* 0x000fea0003800000 */
.L_x_118:
        /* <DEDUP_REMOVED lines=12> */
.L_x_121:
[----:B------:R-:W-:Y:S05]  /*5720*/  BSYNC B1 ;  /* 0x0000000000017941 */ /* 0x000fea0003800000 */
.L_x_120:
        /* <DEDUP_REMOVED lines=12> */
.L_x_123:
[----:B------:R-:W-:Y:S05]  /*57f0*/  BSYNC B1 ;  /* 0x0000000000017941 */ /* 0x000fea0003800000 */
.L_x_122:
        /* <DEDUP_REMOVED lines=12> */
.L_x_125:
[----:B------:R-:W-:Y:S05]  /*58c0*/  BSYNC B1 ;  /* 0x0000000000017941 */ /* 0x000fea0003800000 */
.L_x_124:
        /* <DEDUP_REMOVED lines=12> */
.L_x_127:
[----:B------:R-:W-:Y:S05]  /*5990*/  BSYNC B1 ;  /* 0x0000000000017941 */ /* 0x000fea0003800000 */
.L_x_126:
        /* <DEDUP_REMOVED lines=12> */
.L_x_129:
[----:B------:R-:W-:Y:S05]  /*5a60*/  BSYNC B1 ;  /* 0x0000000000017941 */ /* 0x000fea0003800000 */
.L_x_128:
        /* <DEDUP_REMOVED lines=12> */
.L_x_131:
[----:B------:R-:W-:Y:S05]  /*5b30*/  BSYNC B1 ;  /* 0x0000000000017941 */ /* 0x000fea0003800000 */
.L_x_130:
        /* <DEDUP_REMOVED lines=12> */
.L_x_133:
[----:B------:R-:W-:Y:S05]  /*5c00*/  BSYNC B1 ;  /* 0x0000000000017941 */ /* 0x000fea0003800000 */
.L_x_132:
        /* <DEDUP_REMOVED lines=12> */
.L_x_135:
[----:B------:R-:W-:Y:S05]  /*5cd0*/  BSYNC B1 ;  /* 0x0000000000017941 */ /* 0x000fea0003800000 */
.L_x_134:
        /* <DEDUP_REMOVED lines=12> */
.L_x_137:
[----:B------:R-:W-:Y:S05]  /*5da0*/  BSYNC B1 ;  /* 0x0000000000017941 */ /* 0x000fea0003800000 */
.L_x_136:
        /* <DEDUP_REMOVED lines=12> */
.L_x_139:
[----:B------:R-:W-:Y:S05]  /*5e70*/  BSYNC B1 ;  /* 0x0000000000017941 */ /* 0x000fea0003800000 */
.L_x_138:
        /* <DEDUP_REMOVED lines=12> */
.L_x_141:
[----:B------:R-:W-:Y:S05]  /*5f40*/  BSYNC B1 ;  /* 0x0000000000017941 */ /* 0x000fea0003800000 */
.L_x_140:
        /* <DEDUP_REMOVED lines=12> */
.L_x_143:
[----:B------:R-:W-:Y:S05]  /*6010*/  BSYNC B1 ;  /* 0x0000000000017941 */ /* 0x000fea0003800000 */
.L_x_142:
        /* <DEDUP_REMOVED lines=12> */
.L_x_145:
[----:B------:R-:W-:Y:S05]  /*60e0*/  BSYNC B1 ;  /* 0x0000000000017941 */ /* 0x000fea0003800000 */
.L_x_144:
        /* <DEDUP_REMOVED lines=12> */
.L_x_147:
[----:B------:R-:W-:Y:S05]  /*61b0*/  BSYNC B1 ;  /* 0x0000000000017941 */ /* 0x000fea0003800000 */
.L_x_146:
        /* <DEDUP_REMOVED lines=12> */
.L_x_149:
[----:B------:R-:W-:Y:S05]  /*6280*/  BSYNC B1 ;  /* 0x0000000000017941 */ /* 0x000fea0003800000 */
.L_x_148:
        /* <DEDUP_REMOVED lines=12> */
.L_x_151:
[----:B------:R-:W-:Y:S05]  /*6350*/  BSYNC B1 ;  /* 0x0000000000017941 */ /* 0x000fea0003800000 */
.L_x_150:
        /* <DEDUP_REMOVED lines=12> */
.L_x_153:
[----:B------:R-:W-:Y:S05]  /*6420*/  BSYNC B1 ;  /* 0x0000000000017941 */ /* 0x000fea0003800000 */
.L_x_152:
        /* <DEDUP_REMOVED lines=12> */
.L_x_155:
[----:B------:R-:W-:Y:S05]  /*64f0*/  BSYNC B1 ;  /* 0x0000000000017941 */ /* 0x000fea0003800000 */
.L_x_154:
        /* <DEDUP_REMOVED lines=12> */
.L_x_157:
[----:B------:R-:W-:Y:S05]  /*65c0*/  BSYNC B1 ;  /* 0x0000000000017941 */ /* 0x000fea0003800000 */
.L_x_156:
        /* <DEDUP_REMOVED lines=12> */
.L_x_159:
[----:B------:R-:W-:Y:S05]  /*6690*/  BSYNC B1 ;  /* 0x0000000000017941 */ /* 0x000fea0003800000 */
.L_x_158:
        /* <DEDUP_REMOVED lines=12> */
.L_x_161:
[----:B------:R-:W-:Y:S05]  /*6760*/  BSYNC B1 ;  /* 0x0000000000017941 */ /* 0x000fea0003800000 */
.L_x_160:
        /* <DEDUP_REMOVED lines=12> */
.L_x_163:
[----:B------:R-:W-:Y:S05]  /*6830*/  BSYNC B1 ;  /* 0x0000000000017941 */ /* 0x000fea0003800000 */
.L_x_162:
        /* <DEDUP_REMOVED lines=12> */
.L_x_165:
[----:B------:R-:W-:Y:S05]  /*6900*/  BSYNC B1 ;  /* 0x0000000000017941 */ /* 0x000fea0003800000 */
.L_x_164:
        /* <DEDUP_REMOVED lines=12> */
.L_x_167:
[----:B------:R-:W-:Y:S05]  /*69d0*/  BSYNC B1 ;  /* 0x0000000000017941 */ /* 0x000fea0003800000 */
.L_x_166:
[----:B------:R-:W-:Y:S05]  /*69e0*/  @P2 BRA `(.L_x_168) ;  /* 0x0000001000302947 */ /* 0x000fea0003800000 */
[----:B-----5:R-:W-:-:S04]  /*69f0*/  LOP3.LUT R12, R12, 0xff, RZ, 0xc0, !PT ;  /* 0x000000ff0c0c7812 */ /* 0x020fc800078ec0ff */
[----:B------:R-:W-:-:S05]  /*6a00*/  F2FP.F16.E5M2.UNPACK_B R12, R12 ;  /* 0x0000000cff0c723e */ /* 0x000fca00020004ff */
[----:B------:R-:W-:-:S05]  /*6a10*/  HADD2.F32 R12, -RZ, R12.H0_H0 ;  /* 0x2000000cff0c7230 */ /* 0x000fca0000004100 */
[----:B0--34-:R-:W-:-:S04]  /*6a20*/  FMUL R7, R12, R9 ;  /* 0x000000090c077220 */ /* 0x019fc80000400000 */
[----:B------:R-:W-:-:S05]  /*6a30*/  FFMA R7, R20, R8, R7 ;  /* 0x0000000814077223 */ /* 0x000fca0000000007 */
[----:B------:R-:W-:-:S05]  /*6a40*/  F2FP.SATFINITE.E5M2.F32.PACK_AB_MERGE_C R7, RZ, R7, RZ ;  /* 0x00000007ff07723e */ /* 0x000fca00048060ff */
[----:B------:R0:W-:Y:S01]  /*6a50*/  STG.E.U8 desc[UR16][R10.64+0x39], R7 ;  /* 0x000039070a007986 */ /* 0x0001e2000c101110 */
[----:B------:R-:W-:Y:S05]  /*6a60*/  BRA `(.L_x_168) ;  /* 0x0000001000107947 */ /* 0x000fea0003800000 */
.L_x_39:
[C---:B------:R-:W-:Y:S01]  /*6a70*/  ISETP.GE.AND P1, PT, R32.reuse, 0x1, PT ;  /* 0x000000012000780c */ /* 0x040fe20003f26270 */
[-C--:B--2---:R-:W-:Y:S01]  /*6a80*/  FMUL R145, R145, R8.reuse ;  /* 0x0000000891917220 */ /* 0x084fe20000400000 */
[----:B------:R-:W-:Y:S01]  /*6a90*/  ISETP.GE.AND P2, PT, R32, 0x9, PT ;  /* 0x000000092000780c */ /* 0x000fe20003f46270 */
[-C--:B------:R-:W-:Y:S01]  /*6aa0*/  FMUL R144, R144, R8.reuse ;  /* 0x0000000890907220 */ /* 0x080fe20000400000 */
[----:B------:R-:W-:Y:S01]  /*6ab0*/  ISETP.LT.OR P3, PT, R31, 0x1, !P1 ;  /* 0x000000011f00780c */ /* 0x000fe20004f61670 */
[-C--:B------:R-:W-:Y:S01]  /*6ac0*/  FMUL R143, R143, R8.reuse ;  /* 0x000000088f8f7220 */ /* 0x080fe20000400000 */
[C---:B------:R-:W-:Y:S01]  /*6ad0*/  ISETP.LT.OR P6, PT, R31.reuse, 0x2, !P1 ;  /* 0x000000021f00780c */ /* 0x040fe20004fc1670 */
[-C--:B------:R-:W-:Y:S01]  /*6ae0*/  FMUL R142, R142, R8.reuse ;  /* 0x000000088e8e7220 */ /* 0x080fe20000400000 */
[----:B------:R-:W-:Y:S01]  /*6af0*/  ISETP.LT.OR P5, PT, R31, 0x1, !P2 ;  /* 0x000000011f00780c */ /* 0x000fe200057a1670 */
[-C--:B------:R-:W-:Y:S01]  /*6b00*/  FMUL R141, R141, R8.reuse ;  /* 0x000000088d8d7220 */ /* 0x080fe20000400000 */
[----:B------:R-:W-:Y:S01]  /*6b10*/  F2FP.SATFINITE.E5M2.F32.PACK_AB_MERGE_C R145, RZ, R145, RZ ;  /* 0x00000091ff91723e */ /* 0x000fe200048060ff */
[----:B------:R-:W-:Y:S01]  /*6b20*/  FMUL R140, R140, R8 ;  /* 0x000000088c8c7220 */ /* 0x000fe20000400000 */
[----:B------:R-:W-:Y:S01]  /*6b30*/  F2FP.SATFINITE.E5M2.F32.PACK_AB_MERGE_C R7, RZ, R144, RZ ;  /* 0x00000090ff07723e */ /* 0x000fe200048060ff */
[-C--:B------:R-:W-:Y:S01]  /*6b40*/  FMUL R139, R139, R8.reuse ;  /* 0x000000088b8b7220 */ /* 0x080fe20000400000 */
[----:B------:R-:W-:Y:S01]  /*6b50*/  F2FP.SATFINITE.E5M2.F32.PACK_AB_MERGE_C R143, RZ, R143, RZ ;  /* 0x0000008fff8f723e */ /* 0x000fe200048060ff */
[----:B------:R-:W-:Y:S01]  /*6b60*/  FMUL R138, R138, R8 ;  /* 0x000000088a8a7220 */ /* 0x000fe20000400000 */
[----:B------:R-:W-:Y:S01]  /*6b70*/  F2FP.SATFINITE.E5M2.F32.PACK_AB_MERGE_C R25, RZ, R142, RZ ;  /* 0x0000008eff19723e */ /* 0x000fe200048060ff */
[----:B------:R-:W-:Y:S01]  /*6b80*/  @!P3 STG.E.U8 desc[UR16][R16.64], R145 ;  /* 0x000000911000b986 */ /* 0x000fe2000c101110 */
[----:B------:R-:W-:Y:S01]  /*6b90*/  ISETP.LT.OR P3, PT, R31, 0x2, !P2 ;  /* 0x000000021f00780c */ /* 0x000fe20005761670 */
[-C--:B------:R-:W-:Y:S01]  /*6ba0*/  FMUL R137, R137, R8.reuse ;  /* 0x0000000889897220 */ /* 0x080fe20000400000 */
[----:B------:R-:W-:Y:S01]  /*6bb0*/  F2FP.SATFINITE.E5M2.F32.PACK_AB_MERGE_C R141, RZ, R141, RZ ;  /* 0x0000008dff8d723e */ /* 0x000fe200048060ff */
[----:B------:R0:W-:Y:S01]  /*6bc0*/  @!P6 STG.E.U8 desc[UR16][R16.64+0x1], R7 ;  /* 0x000001071000e986 */ /* 0x0001e2000c101110 */
[C---:B------:R-:W-:Y:S01]  /*6bd0*/  ISETP.LT.OR P6, PT, R31.reuse, 0x9, !P1 ;  /* 0x000000091f00780c */ /* 0x040fe20004fc1670 */
[-C--:B------:R-:W-:Y:S01]  /*6be0*/  FMUL R136, R136, R8.reuse ;  /* 0x0000000888887220 */ /* 0x080fe20000400000 */
[----:B------:R-:W-:Y:S01]  /*6bf0*/  F2FP.SATFINITE.E5M2.F32.PACK_AB_MERGE_C R139, RZ, R139, RZ ;  /* 0x0000008bff8b723e */ /* 0x000fe200048060ff */
[----:B------:R-:W-:Y:S01]  /*6c00*/  @!P5 STG.E.U8 desc[UR16][R14.64], R143 ;  /* 0x0000008f0e00d986 */ /* 0x000fe2000c101110 */
[----:B------:R-:W-:Y:S01]  /*6c10*/  ISETP.LT.OR P5, PT, R31, 0xa, !P1 ;  /* 0x0000000a1f00780c */ /* 0x000fe20004fa1670 */
[----:B------:R-:W-:Y:S01]  /*6c20*/  FMUL R135, R135, R8 ;  /* 0x0000000887877220 */ /* 0x000fe20000400000 */
[----:B------:R-:W-:Y:S01]  /*6c30*/  F2FP.SATFINITE.E5M2.F32.PACK_AB_MERGE_C R27, RZ, R138, RZ ;  /* 0x0000008aff1b723e */ /* 0x000fe200048060ff */
[-C--:B------:R-:W-:Y:S01]  /*6c40*/  FMUL R134, R134, R8.reuse ;  /* 0x0000000886867220 */ /* 0x080fe20000400000 */
[----:B------:R-:W-:Y:S01]  /*6c50*/  F2FP.SATFINITE.E5M2.F32.PACK_AB_MERGE_C R137, RZ, R137, RZ ;  /* 0x00000089ff89723e */ /* 0x000fe200048060ff */
[----:B------:R1:W-:Y:S01]  /*6c60*/  @!P3 STG.E.U8 desc[UR16][R14.64+0x1], R25 ;  /* 0x000001190e00b986 */ /* 0x0003e2000c101110 */
[----:B------:R-:W-:Y:S01]  /*6c70*/  ISETP.LT.OR P3, PT, R31, 0x9, !P2 ;  /* 0x000000091f00780c */ /* 0x000fe20005761670 */
[----:B------:R-:W-:Y:S01]  /*6c80*/  FMUL R133, R133, R8 ;  /* 0x0000000885857220 */ /* 0x000fe20000400000 */
[----:B0-----:R-:W-:Y:S01]  /*6c90*/  F2FP.SATFINITE.E5M2.F32.PACK_AB_MERGE_C R7, RZ, R140, RZ ;  /* 0x0000008cff07723e */ /* 0x001fe200048060ff */
[----:B------:R-:W-:Y:S01]  /*6ca0*/  @!P6 STG.E.U8 desc[UR16][R16.64+0x8], R141 ;  /* 0x0000088d1000e986 */ /* 0x000fe2000c101110 */
[C---:B------:R-:W-:Y:S01]  /*6cb0*/  ISETP.LT.OR P6, PT, R31.reuse, 0xa, !P2 ;  /* 0x0000000a1f00780c */ /* 0x040fe200057c1670 */
[-C--:B------:R-:W-:Y:S01]  /*6cc0*/  FMUL R132, R132, R8.reuse ;  /* 0x0000000884847220 */ /* 0x080fe20000400000 */
[----:B------:R-:W-:Y:S01]  /*6cd0*/  F2FP.SATFINITE.E5M2.F32.PACK_AB_MERGE_C R135, RZ, R135, RZ ;  /* 0x00000087ff87723e */ /* 0x000fe200048060ff */
[----:B------:R0:W-:Y:S01]  /*6ce0*/  @!P5 STG.E.U8 desc[UR16][R16.64+0x9], R7 ;  /* 0x000009071000d986 */ /* 0x0001e2000c101110 */
[----:B------:R-:W-:Y:S01]  /*6cf0*/  ISETP.LT.OR P5, PT, R31, 0x11, !P1 ;  /* 0x000000111f00780c */ /* 0x000fe20004fa1670 */
[-C--:B------:R-:W-:Y:S01]  /*6d00*/  FMUL R131, R131, R8.reuse ;  /* 0x0000000883837220 */ /* 0x080fe20000400000 */
[----:B------:R-:W-:Y:S01]  /*6d10*/  F2FP.SATFINITE.E5M2.F32.PACK_AB_MERGE_C R133, RZ, R133, RZ ;  /* 0x00000085ff85723e */ /* 0x000fe200048060ff */
[----:B------:R-:W-:Y:S01]  /*6d20*/  FMUL R130, R130, R8 ;  /* 0x0000000882827220 */ /* 0x000fe20000400000 */
[----:B-1----:R-:W-:Y:S01]  /*6d30*/  F2FP.SATFINITE.E5M2.F32.PACK_AB_MERGE_C R25, RZ, R134, RZ ;  /* 0x00000086ff19723e */ /* 0x002fe200048060ff */
[----:B------:R-:W-:Y:S01]  /*6d40*/  @!P3 STG.E.U8 desc[UR16][R14.64+0x8], R139 ;  /* 0x0000088b0e00b986 */ /* 0x000fe2000c101110 */
[----:B------:R-:W-:Y:S01]  /*6d50*/  ISETP.LT.OR P3, PT, R31, 0x12, !P1 ;  /* 0x000000121f00780c */ /* 0x000fe20004f61670 */
[-C--:B------:R-:W-:Y:S01]  /*6d60*/  FMUL R129, R129, R8.reuse ;  /* 0x0000000881817220 */ /* 0x080fe20000400000 */
[----:B------:R-:W-:Y:S01]  /*6d70*/  F2FP.SATFINITE.E5M2.F32.PACK_AB_MERGE_C R131, RZ, R131, RZ ;  /* 0x00000083ff83723e */ /* 0x000fe200048060ff */
[----:B------:R1:W-:Y:S01]  /*6d80*/  @!P6 STG.E.U8 desc[UR16][R14.64+0x9], R27 ;  /* 0x0000091b0e00e986 */ /* 0x0003e2000c101110 */
[C---:B------:R-:W-:Y:S01]  /*6d90*/  ISETP.LT.OR P6, PT, R31.reuse, 0x11, !P2 ;  /* 0x000000111f00780c */ /* 0x040fe200057c1670 */
[----:B------:R-:W-:Y:S01]  /*6da0*/  FMUL R128, R128, R8 ;  /* 0x0000000880807220 */ /* 0x000fe20000400000 */
[----:B0-----:R-:W-:Y:S01]  /*6db0*/  F2FP.SATFINITE.E5M2.F32.PACK_AB_MERGE_C R7, RZ, R136, RZ ;  /* 0x00000088ff07723e */ /* 0x001fe200048060ff */
[----:B------:R-:W-:Y:S01]  /*6dc0*/  @!P5 STG.E.U8 desc[UR16][R16.64+0x10], R137 ;  /* 0x000010891000d986 */ /* 0x000fe2000c101110 */
[----:B------:R-:W-:Y:S01]  /*6dd0*/  ISETP.LT.OR P5, PT, R31, 0x12, !P2 ;  /* 0x000000121f00780c */ /* 0x000fe200057a1670 */
[-C--:B------:R-:W-:Y:S01]  /*6de0*/  FMUL R127, R127, R8.reuse ;  /* 0x000000087f7f7220 */ /* 0x080fe20000400000 */
[----:B------:R-:W-:Y:S01]  /*6df0*/  F2FP.SATFINITE.E5M2.F32.PACK_AB_MERGE_C R129, RZ, R129, RZ ;  /* 0x00000081ff81723e */ /* 0x000fe200048060ff */
[-C--:B------:R-:W-:Y:S01]  /*6e00*/  FMUL R126, R126, R8.reuse ;  /* 0x000000087e7e7220 */ /* 0x080fe20000400000 */
[-C--:B------:R-:W-:Y:S01]  /*6e10*/  FMUL R125, R125, R8.reuse ;  /* 0x000000087d7d7220 */ /* 0x080fe20000400000 */
[----:B------:R0:W-:Y:S01]  /*6e20*/  @!P3 STG.E.U8 desc[UR16][R16.64+0x11], R7 ;  /* 0x000011071000b986 */ /* 0x0001e2000c101110 */
[C---:B------:R-:W-:Y:S01]  /*6e30*/  ISETP.LT.OR P3, PT, R31.reuse, 0x19, !P1 ;  /* 0x000000191f00780c */ /* 0x040fe20004f61670 */
[----:B------:R-:W-:Y:S01]  /*6e40*/  FMUL R124, R124, R8 ;  /* 0x000000087c7c7220 */ /* 0x000fe20000400000 */
[----:B-1----:R-:W-:Y:S01]  /*6e50*/  F2FP.SATFINITE.E5M2.F32.PACK_AB_MERGE_C R27, RZ, R132, RZ ;  /* 0x00000084ff1b723e */ /* 0x002fe200048060ff */
[----:B------:R-:W-:Y:S01]  /*6e60*/  @!P6 STG.E.U8 desc[UR16][R14.64+0x10], R135 ;  /* 0x000010870e00e986 */ /* 0x000fe2000c101110 */
[----:B------:R-:W-:Y:S01]  /*6e70*/  ISETP.LT.OR P6, PT, R31, 0x1a, !P1 ;  /* 0x0000001a1f00780c */ /* 0x000fe20004fc1670 */
[-C--:B------:R-:W-:Y:S01]  /*6e80*/  FMUL R123, R123, R8.reuse ;  /* 0x000000087b7b7220 */ /* 0x080fe20000400000 */
[----:B------:R-:W-:Y:S01]  /*6e90*/  F2FP.SATFINITE.E5M2.F32.PACK_AB_MERGE_C R127, RZ, R127, RZ ;  /* 0x0000007fff7f723e */ /* 0x000fe200048060ff */
[----:B------:R1:W-:Y:S01]  /*6ea0*/  @!P5 STG.E.U8 desc[UR16][R14.64+0x11], R25 ;  /* 0x000011190e00d986 */ /* 0x0003e2000c101110 */
[----:B------:R-:W-:Y:S01]  /*6eb0*/  ISETP.LT.OR P5, PT, R31, 0x19, !P2 ;  /* 0x000000191f00780c */ /* 0x000fe200057a1670 */
[-C--:B------:R-:W-:Y:S01]  /*6ec0*/  FMUL R122, R122, R8.reuse ;  /* 0x000000087a7a7220 */ /* 0x080fe20000400000 */
[----:B------:R-:W-:Y:S01]  /*6ed0*/  F2FP.SATFINITE.E5M2.F32.PACK_AB_MERGE_C R125, RZ, R125, RZ ;  /* 0x0000007dff7d723e */ /* 0x000fe200048060ff */
        /* <DEDUP_REMOVED lines=8> */
[----:B------:R-:W-:Y:S01]  /*6f60*/  FMUL R119, R119, R8 ;  /* 0x0000000877777220 */ /* 0x000fe20000400000 */
[----:B-1----:R-:W-:Y:S01]  /*6f70*/  F2FP.SATFINITE.E5M2.F32.PACK_AB_MERGE_C R25, RZ, R128, RZ ;  /* 0x00000080ff19723e */ /* 0x002fe200048060ff */
[----:B------:R-:W-:Y:S01]  /*6f80*/  @!P5 STG.E.U8 desc[UR16][R14.64+0x18], R131 ;  /* 0x000018830e00d986 */ /* 0x000fe2000c101110 */
[----:B------:R-:W-:Y:S01]  /*6f90*/  ISETP.LT.OR P5, PT, R31, 0x22, !P1 ;  /* 0x000000221f00780c */ /* 0x000fe20004fa1670 */
[-C--:B------:R-:W-:Y:S01]  /*6fa0*/  FMUL R118, R118, R8.reuse ;  /* 0x0000000876767220 */ /* 0x080fe20000400000 */
[----:B------:R-:W-:Y:S01]  /*6fb0*/  F2FP.SATFINITE.E5M2.F32.PACK_AB_MERGE_C R121, RZ, R121, RZ ;  /* 0x00000079ff79723e */ /* 0x000fe200048060ff */
[-C--:B------:R-:W-:Y:S01]  /*6fc0*/  FMUL R117, R117, R8.reuse ;  /* 0x0000000875757220 */ /* 0x080fe20000400000 */
[----:B------:R-:W-:Y:S01]  /*6fd0*/  F2FP.SATFINITE.E5M2.F32.PACK_AB_MERGE_C R119, RZ, R119, RZ ;  /* 0x00000077ff77723e */ /* 0x000fe200048060ff */
[----:B------:R1:W-:Y:S01]  /*6fe0*/  @!P3 STG.E.U8 desc[UR16][R14.64+0x19], R7 ;  /* 0x000019070e00b986 */ /* 0x0003e2000c101110 */
[C---:B------:R-:W-:Y:S01]  /*6ff0*/  ISETP.LT.OR P3, PT, R31.reuse, 0x21, !P2 ;  /* 0x000000211f00780c */ /* 0x040fe20005761670 */
        /* <DEDUP_REMOVED lines=9> */
[----:B------:R-:W-:Y:S01]  /*7090*/  FMUL R113, R113, R8 ;  /* 0x0000000871717220 */ /* 0x000fe20000400000 */
[----:B-1----:R-:W-:Y:S01]  /*70a0*/  F2FP.SATFINITE.E5M2.F32.PACK_AB_MERGE_C R7, RZ, R124, RZ ;  /* 0x0000007cff07723e */ /* 0x002fe200048060ff */
[-C--:B------:R-:W-:Y:S01]  /*70b0*/  FMUL R112, R112, R8.reuse ;  /* 0x0000000870707220 */ /* 0x080fe20000400000 */
        /* <DEDUP_REMOVED lines=29> */
[----:B------:R-:W-:Y:S01]  /*7290*/  ISETP.LT.OR P3, PT, R31, 0x32, !P2 ;  /* 0x000000321f00780c */ /* 0x000fe20005761670 */
[-C--:B------:R-:W-:Y:S01]  /*72a0*/  FMUL R103, R103, R8.reuse ;  /* 0x0000000867677220 */ /* 0x080fe20000400000 */
[----:B------:R-:W-:Y:S01]  /*72b0*/  F2FP.SATFINITE.E5M2.F32.PACK_AB_MERGE_C R105, RZ, R105, RZ ;  /* 0x00000069ff69723e */ /* 0x000fe200048060ff */
[----:B------:R0:W-:Y:S01]  /*72c0*/  @!P6 STG.E.U8 desc[UR16][R16.64+0x31], R27 ;  /* 0x0000311b1000e986 */ /* 0x0001e2000c101110 */
[C---:B------:R-:W-:Y:S01]  /*72d0*/  ISETP.LT.OR P6, PT, R31.reuse, 0x39, !P1 ;  /* 0x000000391f00780c */ /* 0x040fe20004fc1670 */
[-C--:B------:R-:W-:Y:S01]  /*72e0*/  FMUL R102, R102, R8.reuse ;  /* 0x0000000866667220 */ /* 0x080fe20000400000 */
[C---:B------:R-:W-:Y:S01]  /*72f0*/  ISETP.LT.OR P1, PT, R31.reuse, 0x3a, !P1 ;  /* 0x0000003a1f00780c */ /* 0x040fe20004f21670 */
[----:B------:R-:W-:Y:S01]  /*7300*/  @!P5 STG.E.U8 desc[UR16][R14.64+0x30], R119 ;  /* 0x000030770e00d986 */ /* 0x000fe2000c101110 */
[C---:B------:R-:W-:Y:S01]  /*7310*/  ISETP.LT.OR P5, PT, R31.reuse, 0x39, !P2 ;  /* 0x000000391f00780c */ /* 0x040fe200057a1670 */
[-C--:B------:R-:W-:Y:S01]  /*7320*/  FMUL R100, R100, R8.reuse ;  /* 0x0000000864647220 */ /* 0x080fe20000400000 */
[----:B------:R-:W-:Y:S01]  /*7330*/  ISETP.LT.OR P2, PT, R31, 0x3a, !P2 ;  /* 0x0000003a1f00780c */ /* 0x000fe20005741670 */
[----:B------:R-:W-:Y:S01]  /*7340*/  FMUL R101, R101, R8 ;  /* 0x0000000865657220 */ /* 0x000fe20000400000 */
[----:B-1----:R-:W-:Y:S01]  /*7350*/  F2FP.SATFINITE.E5M2.F32.PACK_AB_MERGE_C R25, RZ, R116, RZ ;  /* 0x00000074ff19723e */ /* 0x002fe200048060ff */
[----:B------:R1:W-:Y:S01]  /*7360*/  @!P3 STG.E.U8 desc[UR16][R14.64+0x31], R7 ;  /* 0x000031070e00b986 */ /* 0x0003e2000c101110 */
[C---:B------:R-:W-:Y:S01]  /*7370*/  ISETP.GE.AND P3, PT, R32.reuse, 0x89, PT ;  /* 0x000000892000780c */ /* 0x040fe20003f66270 */
[----:B------:R-:W-:Y:S01]  /*7380*/  FMUL R99, R99, R8 ;  /* 0x0000000863637220 */ /* 0x000fe20000400000 */
[----:B0-----:R-:W-:Y:S01]  /*7390*/  F2FP.SATFINITE.E5M2.F32.PACK_AB_MERGE_C R27, RZ, R114, RZ ;  /* 0x00000072ff1b723e */ /* 0x001fe200048060ff */
[----:B------:R-:W-:Y:S01]  /*73a0*/  @!P6 STG.E.U8 desc[UR16][R16.64+0x38], R117 ;  /* 0x000038751000e986 */ /* 0x000fe2000c101110 */
[----:B------:R-:W-:Y:S01]  /*73b0*/  ISETP.GE.AND P6, PT, R32, 0x81, PT ;  /* 0x000000812000780c */ /* 0x000fe20003fc6270 */
[-C--:B------:R-:W-:Y:S01]  /*73c0*/  FMUL R98, R98, R8.reuse ;  /* 0x0000000862627220 */ /* 0x080fe20000400000 */
[----:B------:R-:W-:Y:S01]  /*73d0*/  F2FP.SATFINITE.E5M2.F32.PACK_AB_MERGE_C R103, RZ, R103, RZ ;  /* 0x00000067ff67723e */ /* 0x000fe200048060ff */
[----:B------:R0:W-:Y:S01]  /*73e0*/  @!P1 STG.E.U8 desc[UR16][R16.64+0x39], R25 ;  /* 0x0000391910009986 */ /* 0x0001e2000c101110 */
[----:B------:R-:W-:Y:S01]  /*73f0*/  ISETP.LT.OR P1, PT, R31, 0x1, !P6 ;  /* 0x000000011f00780c */ /* 0x000fe20007721670 */
[-C--:B------:R-:W-:Y:S01]  /*7400*/  FMUL R97, R97, R8.reuse ;  /* 0x0000000861617220 */ /* 0x080fe20000400000 */
[----:B------:R-:W-:Y:S01]  /*7410*/  F2FP.SATFINITE.E5M2.F32.PACK_AB_MERGE_C R101, RZ, R101, RZ ;  /* 0x00000065ff65723e */ /* 0x000fe200048060ff */
[----:B------:R-:W-:Y:S01]  /*7420*/  @!P2 STG.E.U8 desc[UR16][R14.64+0x39], R27 ;  /* 0x0000391b0e00a986 */ /* 0x000fe2000c101110 */
[C---:B------:R-:W-:Y:S01]  /*7430*/  ISETP.LT.OR P2, PT, R31.reuse, 0x2, !P6 ;  /* 0x000000021f00780c */ /* 0x040fe20007741670 */
[----:B------:R-:W-:Y:S01]  /*7440*/  FMUL R96, R96, R8 ;  /* 0x0000000860607220 */ /* 0x000fe20000400000 */
[----:B-1----:R-:W-:Y:S01]  /*7450*/  F2FP.SATFINITE.E5M2.F32.PACK_AB_MERGE_C R7, RZ, R112, RZ ;  /* 0x00000070ff07723e */ /* 0x002fe200048060ff */
        /* <DEDUP_REMOVED lines=45> */
[----:B------:R-:W-:Y:S01]  /*7730*/  FMUL R20, R20, R8 ;  /* 0x0000000814147220 */ /* 0x000fe20000400000 */
[----:B------:R-:W-:-:S03]  /*7740*/  F2FP.SATFINITE.E5M2.F32.PACK_AB_MERGE_C R19, RZ, R19, RZ ;  /* 0x00000013ff13723e */ /* 0x000fc600048060ff */
[----:B------:R-:W-:Y:S02]  /*7750*/  F2FP.SATFINITE.E5M2.F32.PACK_AB_MERGE_C R21, RZ, R21, RZ ;  /* 0x00000015ff15723e */ /* 0x000fe400048060ff */
[----:B-1----:R-:W-:Y:S01]  /*7760*/  F2FP.SATFINITE.E5M2.F32.PACK_AB_MERGE_C R7, RZ, R100, RZ ;  /* 0x00000064ff07723e */ /* 0x002fe200048060ff */
[----:B------:R0:W-:Y:S01]  /*7770*/  @!P2 STG.E.U8 desc[UR16][R12.64+0x11], R15 ;  /* 0x0000110f0c00a986 */ /* 0x0001e2000c101110 */
[----:B------:R-:W-:-:S03]  /*7780*/  ISETP.LT.OR P2, PT, R31, 0x1a, !P6 ;  /* 0x0000001a1f00780c */ /* 0x000fc60007741670 */
[----:B------:R-:W-:Y:S01]  /*7790*/  @!P1 STG.E.U8 desc[UR16][R10.64+0x10], R103 ;  /* 0x000010670a009986 */ /* 0x000fe2000c101110 */
[----:B------:R-:W-:-:S03]  /*77a0*/  ISETP.LT.OR P1, PT, R31, 0x19, !P6 ;  /* 0x000000191f00780c */ /* 0x000fc60007721670 */
[----:B------:R1:W-:Y:S01]  /*77b0*/  @!P5 STG.E.U8 desc[UR16][R10.64+0x11], R17 ;  /* 0x000011110a00d986 */ /* 0x0003e2000c101110 */
[----:B------:R-:W-:Y:S02]  /*77c0*/  ISETP.LT.OR P5, PT, R31, 0x19, !P3 ;  /* 0x000000191f00780c */ /* 0x000fe40005fa1670 */
[----:B0-----:R-:W-:-:S03]  /*77d0*/  F2FP.SATFINITE.E5M2.F32.PACK_AB_MERGE_C R15, RZ, R98, RZ ;  /* 0x00000062ff0f723e */ /* 0x001fc600048060ff */
[----:B------:R0:W-:Y:S01]  /*77e0*/  @!P2 STG.E.U8 desc[UR16][R12.64+0x19], R7 ;  /* 0x000019070c00a986 */ /* 0x0001e2000c101110 */
[----:B------:R-:W-:-:S03]  /*77f0*/  ISETP.LT.OR P2, PT, R31, 0x1a, !P3 ;  /* 0x0000001a1f00780c */ /* 0x000fc60005f41670 */
[----:B------:R-:W-:Y:S01]  /*7800*/  @!P1 STG.E.U8 desc[UR16][R12.64+0x18], R101 ;  /* 0x000018650c009986 */ /* 0x000fe2000c101110 */
[C---:B------:R-:W-:Y:S02]  /*7810*/  ISETP.LT.OR P1, PT, R31.reuse, 0x21, !P6 ;  /* 0x000000211f00780c */ /* 0x040fe40007721670 */
[----:B-1----:R-:W-:Y:S01]  /*7820*/  F2FP.SATFINITE.E5M2.F32.PACK_AB_MERGE_C R17, RZ, R96, RZ ;  /* 0x00000060ff11723e */ /* 0x002fe200048060ff */
[----:B------:R-:W-:Y:S01]  /*7830*/  @!P5 STG.E.U8 desc[UR16][R10.64+0x18], R99 ;  /* 0x000018630a00d986 */ /* 0x000fe2000c101110 */
[----:B------:R-:W-:Y:S02]  /*7840*/  ISETP.LT.OR P5, PT, R31, 0x22, !P6 ;  /* 0x000000221f00780c */ /* 0x000fe400077a1670 */
[----:B0-----:R-:W-:-:S03]  /*7850*/  F2FP.SATFINITE.E5M2.F32.PACK_AB_MERGE_C R7, RZ, R94, RZ ;  /* 0x0000005eff07723e */ /* 0x001fc600048060ff */
        /* <DEDUP_REMOVED lines=21> */
[----:B0-----:R-:W-:-:S07]  /*79b0*/  F2FP.SATFINITE.E5M2.F32.PACK_AB_MERGE_C R15, RZ, R18, RZ ;  /* 0x00000012ff0f723e */ /* 0x001fce00048060ff */
[----:B------:R-:W-:Y:S01]  /*79c0*/  @!P1 STG.E.U8 desc[UR16][R12.64+0x30], R89 ;  /* 0x000030590c009986 */ /* 0x000fe2000c101110 */
[C---:B------:R-:W-:Y:S02]  /*79d0*/  ISETP.LT.OR P1, PT, R31.reuse, 0x39, !P6 ;  /* 0x000000391f00780c */ /* 0x040fe40007721670 */
[C---:B------:R-:W-:Y:S01]  /*79e0*/  ISETP.LT.OR P6, PT, R31.reuse, 0x3a, !P6 ;  /* 0x0000003a1f00780c */ /* 0x040fe200077c1670 */
[----:B------:R0:W-:Y:S01]  /*79f0*/  @!P5 STG.E.U8 desc[UR16][R12.64+0x31], R7 ;  /* 0x000031070c00d986 */ /* 0x0001e2000c101110 */
[C---:B------:R-:W-:Y:S02]  /*7a00*/  ISETP.LT.OR P5, PT, R31.reuse, 0x32, !P3 ;  /* 0x000000321f00780c */ /* 0x040fe40005fa1670 */
[----:B-1----:R-:W-:Y:S01]  /*7a10*/  F2FP.SATFINITE.E5M2.F32.PACK_AB_MERGE_C R17, RZ, R20, RZ ;  /* 0x00000014ff11723e */ /* 0x002fe200048060ff */
[----:B------:R1:W-:Y:S01]  /*7a20*/  @!P2 STG.E.U8 desc[UR16][R10.64+0x30], R23 ;  /* 0x000030170a00a986 */ /* 0x0003e2000c101110 */
[C---:B------:R-:W-:Y:S02]  /*7a30*/  ISETP.LT.OR P2, PT, R31.reuse, 0x39, !P3 ;  /* 0x000000391f00780c */ /* 0x040fe40005f41670 */
[----:B------:R-:W-:-:S02]  /*7a40*/  ISETP.LT.OR P3, PT, R31, 0x3a, !P3 ;  /* 0x0000003a1f00780c */ /* 0x000fc40005f61670 */
[----:B0-----:R-:W-:-:S05]  /*7a50*/  F2FP.SATFINITE.E5M2.F32.PACK_AB_MERGE_C R7, RZ, R22, RZ ;  /* 0x00000016ff07723e */ /* 0x001fca00048060ff */
[----:B------:R1:W-:Y:S04]  /*7a60*/  @!P5 STG.E.U8 desc[UR16][R10.64+0x31], R7 ;  /* 0x000031070a00d986 */ /* 0x0003e8000c101110 */
[----:B------:R1:W-:Y:S04]  /*7a70*/  @!P1 STG.E.U8 desc[UR16][R12.64+0x38], R19 ;  /* 0x000038130c009986 */ /* 0x0003e8000c101110 */
[----:B------:R1:W-:Y:S04]  /*7a80*/  @!P6 STG.E.U8 desc[UR16][R12.64+0x39], R15 ;  /* 0x0000390f0c00e986 */ /* 0x0003e8000c101110 */
[----:B------:R1:W-:Y:S04]  /*7a90*/  @!P2 STG.E.U8 desc[UR16][R10.64+0x38], R21 ;  /* 0x000038150a00a986 */ /* 0x0003e8000c101110 */
[----:B------:R1:W-:Y:S02]  /*7aa0*/  @!P3 STG.E.U8 desc[UR16][R10.64+0x39], R17 ;  /* 0x000039110a00b986 */ /* 0x0003e4000c101110 */
.L_x_168:
[----:B------:R-:W-:Y:S05]  /*7ab0*/  BSYNC B0 ;  /* 0x0000000000007941 */ /* 0x000fea0003800000 */
.L_x_38:
[----:B------:R-:W-:Y:S01]  /*7ac0*/  ULDC UR6, c[0x0][0xc] ;  /* 0x0000030000067ab9 */ /* 0x000fe20000000800 */
[----:B------:R-:W-:Y:S01]  /*7ad0*/  ULDC UR7, c[0x0][0x10] ;  /* 0x0000040000077ab9 */ /* 0x000fe20000000800 */
[----:B01-34-:R-:W0:Y:S01]  /*7ae0*/  LDC R7, c[0x0][0x14] ;  /* 0x00000500ff077b82 */ /* 0x01be220000000800 */
[----:B------:R-:W-:Y:S01]  /*7af0*/  UIMAD.WIDE.U32 UR6, UR6, UR7, URZ ;  /* 0x00000007060672a5 */ /* 0x000fe2000f8e003f */
[----:B------:R-:W-:Y:S02]  /*7b00*/  IMAD.MOV.U32 R10, RZ, RZ, -0x1 ;  /* 0xffffffffff0a7424 */ /* 0x000fe400078e00ff */
[----:B------:R-:W-:-:S03]  /*7b10*/  IMAD.MOV.U32 R6, RZ, RZ, -0x1 ;  /* 0xffffffffff067424 */ /* 0x000fc600078e00ff */
[----:B0-----:R-:W-:-:S04]  /*7b20*/  IMAD.WIDE.U32 R2, R7, UR6, R2 ;  /* 0x0000000607027c25 */ /* 0x001fc8000f8e0002 */
[----:B------:R-:W-:Y:S01]  /*7b30*/  IMAD R7, R7, UR7, RZ ;  /* 0x0000000707077c24 */ /* 0x000fe2000f8e02ff */
[----:B------:R-:W-:Y:S02]  /*7b40*/  ULDC.64 UR6, c[0x0][0x650] ;  /* 0x0001940000067ab9 */ /* 0x000fe40000000a00 */
[----:B------:R-:W-:Y:S01]  /*7b50*/  ISETP.GE.U32.AND P1, PT, R2, UR6, PT ;  /* 0x0000000602007c0c */ /* 0x000fe2000bf26070 */
[--C-:B------:R-:W-:Y:S01]  /*7b60*/  IMAD.IADD R3, R3, 0x1, R7.reuse ;  /* 0x0000000103037824 */ /* 0x100fe200078e0207 */
[----:B------:R-:W-:-:S04]  /*7b70*/  PRMT R7, RZ, 0x7610, R7 ;  /* 0x00007610ff077816 */ /* 0x000fc80000000007 */
[----:B------:R-:W-:-:S13]  /*7b80*/  ISETP.GE.U32.AND.EX P1, PT, R3, UR7, PT, P1 ;  /* 0x0000000703007c0c */ /* 0x000fda000bf26110 */
[----:B------:R-:W-:Y:S05]  /*7b90*/  @P1 BRA `(.L_x_169) ;  /* 0x0000000400601947 */ /* 0x000fea0003800000 */
[----:B------:R-:W0:Y:S01]  /*7ba0*/  S2R R20, SR_CTAID.X ;  /* 0x0000000000147919 */ /* 0x000e220000002500 */
[----:B------:R-:W1:Y:S01]  /*7bb0*/  LDC.64 R14, c[0x0][0x628] ;  /* 0x00018a00ff0e7b82 */ /* 0x000e620000000a00 */
[----:B------:R-:W-:Y:S01]  /*7bc0*/  ULDC UR6, c[0x0][0x150] ;  /* 0x0000540000067ab9 */ /* 0x000fe20000000800 */
[----:B-----5:R-:W-:Y:S01]  /*7bd0*/  IMAD.MOV.U32 R12, RZ, RZ, R2 ;  /* 0x000000ffff0c7224 */ /* 0x020fe200078e0002 */
[----:B------:R-:W3:Y:S01]  /*7be0*/  S2R R22, SR_CTAID.Y ;  /* 0x0000000000167919 */ /* 0x000ee20000002600 */
[----:B------:R-:W-:-:S04]  /*7bf0*/  IMAD.MOV.U32 R13, RZ, RZ, R3 ;  /* 0x000000ffff0d7224 */ /* 0x000fc800078e0003 */
[----:B------:R-:W4:Y:S08]  /*7c00*/  LDC R23, c[0x0][0x144] ;  /* 0x00005100ff177b82 */ /* 0x000f300000000800 */
[----:B--2---:R-:W2:Y:S08]  /*7c10*/  LDC R16, c[0x0][0x630] ;  /* 0x00018c00ff107b82 */ /* 0x004eb00000000800 */
[----:B------:R-:W2:Y:S01]  /*7c20*/  LDC.64 R18, c[0x0][0x620] ;  /* 0x00018800ff127b82 */ /* 0x000ea20000000a00 */
[----:B-1----:R-:W-:-:S04]  /*7c30*/  ISETP.NE.U32.AND P1, PT, R14, RZ, PT ;  /* 0x000000ff0e00720c */ /* 0x002fc80003f25070 */
[----:B------:R-:W-:Y:S02]  /*7c40*/  ISETP.NE.AND.EX P1, PT, R15, RZ, PT, P1 ;  /* 0x000000ff0f00720c */ /* 0x000fe40003f25310 */
[----:B0-----:R-:W-:-:S05]  /*7c50*/  I2FP.F32.U32 R6, R20 ;  /* 0x0000001400067245 */ /* 0x001fca0000201000 */
[----:B------:R-:W-:-:S04]  /*7c60*/  FMUL R6, R6, UR6 ;  /* 0x0000000606067c20 */ /* 0x000fc80008400000 */
[----:B------:R0:W1:Y:S02]  /*7c70*/  F2I.U32.TRUNC.NTZ R21, R6 ;  /* 0x0000000600157305 */ /* 0x000064000020f000 */
[----:B---34-:R-:W-:Y:S05]  /*7c80*/  @!P1 BRA `(.L_x_170) ;  /* 0x0000000000289947 */ /* 0x018fea0003800000 */
[----:B------:R-:W3:Y:S02]  /*7c90*/  LDC R7, c[0x0][0x634] ;  /* 0x00018d00ff077b82 */ /* 0x000ee40000000800 */
[----:B---3--:R-:W-:-:S05]  /*7ca0*/  IADD3 R13, P1, R2, R7, RZ ;  /* 0x00000007020d7210 */ /* 0x008fca0007f3e0ff */
[----:B------:R-:W-:-:S04]  /*7cb0*/  IMAD.X R17, RZ, RZ, R3, P1 ;  /* 0x000000ffff117224 */ /* 0x000fc800008e0603 */
[----:B0-----:R-:W-:-:S04]  /*7cc0*/  IMAD.WIDE.U32 R6, R17, R14, RZ ;  /* 0x0000000e11067225 */ /* 0x001fc800078e00ff */
[----:B------:R-:W-:-:S04]  /*7cd0*/  IMAD.WIDE.U32 R10, P1, R13, R15, R6 ;  /* 0x0000000f0d0a7225 */ /* 0x000fc80007820006 */
[----:B------:R-:W-:-:S04]  /*7ce0*/  IMAD.WIDE.U32 R6, R13, R14, RZ ;  /* 0x0000000e0d067225 */ /* 0x000fc800078e00ff */
[----:B------:R-:W-:Y:S01]  /*7cf0*/  IMAD.X R13, RZ, RZ, RZ, P1 ;  /* 0x000000ffff0d7224 */ /* 0x000fe200008e06ff */
[----:B------:R-:W-:Y:S01]  /*7d00*/  IADD3 RZ, P1, R7, R10, RZ ;  /* 0x0000000a07ff7210 */ /* 0x000fe20007f3e0ff */
[----:B------:R-:W-:-:S04]  /*7d10*/  IMAD.MOV.U32 R12, RZ, RZ, R11 ;  /* 0x000000ffff0c7224 */ /* 0x000fc800078e000b */
[----:B------:R-:W-:-:S08]  /*7d20*/  IMAD.WIDE.U32.X R12, R17, R15, R12, P1 ;  /* 0x0000000f110c7225 */ /* 0x000fd000008e040c */
.L_x_170:
[----:B------:R-:W3:Y:S01]  /*7d30*/  LDC.64 R28, c[0x0][0x640] ;  /* 0x00019000ff1c7b82 */ /* 0x000ee20000000a00 */
[-C--:B--2---:R-:W-:Y:S01]  /*7d40*/  SHF.R.U64 R17, R12, R16.reuse, R13 ;  /* 0x000000100c117219 */ /* 0x084fe2000000120d */
[----:B-1----:R-:W-:Y:S01]  /*7d50*/  IMAD.MOV R21, RZ, RZ, -R21 ;  /* 0x000000ffff157224 */ /* 0x002fe200078e0a15 */
[----:B0-----:R-:W-:Y:S01]  /*7d60*/  SHF.R.U32.HI R6, RZ, R16, R13 ;  /* 0x00000010ff067219 */ /* 0x001fe2000001160d */
[----:B------:R-:W-:Y:S01]  /*7d70*/  ULDC UR6, c[0x0][0x154] ;  /* 0x0000550000067ab9 */ /* 0x000fe20000000800 */
[----:B------:R-:W-:Y:S01]  /*7d80*/  IADD3 R11, P1, RZ, -R17, RZ ;  /* 0x80000011ff0b7210 */ /* 0x000fe20007f3e0ff */
[----:B------:R-:W-:Y:S02]  /*7d90*/  IMAD R23, R23, R21, R20 ;  /* 0x0000001517177224 */ /* 0x000fe400078e0214 */
[----:B------:R-:W0:Y:S01]  /*7da0*/  LDC R12, c[0x0][0x618] ;  /* 0x00018600ff0c7b82 */ /* 0x000e220000000800 */
[----:B------:R-:W-:Y:S02]  /*7db0*/  IMAD.MOV.U32 R13, RZ, RZ, 0x1 ;  /* 0x00000001ff0d7424 */ /* 0x000fe400078e00ff */
[----:B------:R-:W-:-:S04]  /*7dc0*/  IMAD.X R7, RZ, RZ, ~R6, P1 ;  /* 0x000000ffff077224 */ /* 0x000fc800008e0e06 */
[-C--:B------:R-:W-:Y:S01]  /*7dd0*/  IMAD R10, R7, R18.reuse, RZ ;  /* 0x00000012070a7224 */ /* 0x080fe200078e02ff */
[----:B------:R-:W1:Y:S01]  /*7de0*/  LDC R24, c[0x0][0x608] ;  /* 0x00018200ff187b82 */ /* 0x000e620000000800 */
[----:B------:R-:W-:-:S04]  /*7df0*/  IMAD.WIDE.U32 R6, R11, R18, R2 ;  /* 0x000000120b067225 */ /* 0x000fc800078e0002 */
[----:B------:R-:W-:Y:S01]  /*7e00*/  IMAD R11, R11, R19, R10 ;  /* 0x000000130b0b7224 */ /* 0x000fe200078e020a */
[----:B------:R-:W-:Y:S02]  /*7e10*/  I2FP.F32.U32 R10, R22 ;  /* 0x00000016000a7245 */ /* 0x000fe40000201000 */
[----:B------:R-:W2:Y:S01]  /*7e20*/  LDC R26, c[0x0][0x658] ;  /* 0x00019600ff1a7b82 */ /* 0x000ea20000000800 */
[----:B------:R-:W-:Y:S01]  /*7e30*/  IMAD.IADD R7, R7, 0x1, R11 ;  /* 0x0000000107077824 */ /* 0x000fe200078e020b */
[----:B---3--:R-:W-:Y:S01]  /*7e40*/  ISETP.NE.U32.AND P1, PT, R28, RZ, PT ;  /* 0x000000ff1c00720c */ /* 0x008fe20003f25070 */
[----:B------:R-:W-:Y:S01]  /*7e50*/  FMUL R10, R10, UR6 ;  /* 0x000000060a0a7c20 */ /* 0x000fe20008400000 */
[----:B------:R-:W-:Y:S02]  /*7e60*/  IMAD.MOV.U32 R11, RZ, RZ, -0x1 ;  /* 0xffffffffff0b7424 */ /* 0x000fe400078e00ff */
[----:B------:R-:W-:Y:S01]  /*7e70*/  ISETP.NE.AND.EX P1, PT, R29, RZ, PT, P1 ;  /* 0x000000ff1d00720c */ /* 0x000fe20003f25310 */
[----:B------:R3:W4:Y:S01]  /*7e80*/  F2I.U32.TRUNC.NTZ R19, R10 ;  /* 0x0000000a00137305 */ /* 0x000722000020f000 */
[----:B------:R-:W3:Y:S01]  /*7e90*/  LDC R21, c[0x0][0x148] ;  /* 0x00005200ff157b82 */ /* 0x000ee20000000800 */
[----:B0-----:R-:W-:-:S02]  /*7ea0*/  SHF.R.U64 R16, R6, R12, R7 ;  /* 0x0000000c06107219 */ /* 0x001fc40000001207 */
[----:B------:R-:W-:-:S05]  /*7eb0*/  SHF.R.U32.HI R7, RZ, R12, R7 ;  /* 0x0000000cff077219 */ /* 0x000fca0000011607 */
[----:B------:R-:W0:Y:S01]  /*7ec0*/  LDC R20, c[0x0][0x600] ;  /* 0x00018000ff147b82 */ /* 0x000e220000000800 */
[-CC-:B-1----:R-:W-:Y:S02]  /*7ed0*/  SHF.R.U64 R14, R16, R24.reuse, R7.reuse ;  /* 0x00000018100e7219 */ /* 0x182fe40000001207 */
[----:B------:R-:W-:-:S05]  /*7ee0*/  SHF.R.U32.HI R7, RZ, R24, R7 ;  /* 0x00000018ff077219 */ /* 0x000fca0000011607 */
[----:B------:R-:W1:Y:S01]  /*7ef0*/  LDC R27, c[0x0][0x648] ;  /* 0x00019200ff1b7b82 */ /* 0x000e620000000800 */
[-CC-:B--2---:R-:W-:Y:S02]  /*7f00*/  SHF.R.U64 R18, R14, R26.reuse, R7.reuse ;  /* 0x0000001a0e127219 */ /* 0x184fe40000001207 */
[-C--:B------:R-:W-:Y:S02]  /*7f10*/  SHF.L.U32 R11, R11, R26.reuse, RZ ;  /* 0x0000001a0b0b7219 */ /* 0x080fe400000006ff */
[-C--:B------:R-:W-:Y:S01]  /*7f20*/  SHF.R.U32.HI R7, RZ, R26.reuse, R7 ;  /* 0x0000001aff077219 */ /* 0x080fe20000011607 */
[----:B------:R-:W-:Y:S01]  /*7f30*/  IMAD.MOV.U32 R6, RZ, RZ, R18 ;  /* 0x000000ffff067224 */ /* 0x000fe200078e0012 */
[----:B------:R-:W-:Y:S01]  /*7f40*/  SHF.L.U32 R30, R13, R26, RZ ;  /* 0x0000001a0d1e7219 */ /* 0x000fe200000006ff */
[----:B------:R-:W2:Y:S01]  /*7f50*/  LDC R31, c[0x0][0x638] ;  /* 0x00018e00ff1f7b82 */ /* 0x000ea20000000800 */
[----:B------:R-:W-:-:S07]  /*7f60*/  LOP3.LUT R25, RZ, R11, RZ, 0x33, !PT ;  /* 0x0000000bff197212 */ /* 0x000fce00078e33ff */
[----:B------:R-:W0:Y:S01]  /*7f70*/  LDC R32, c[0x0][0x610] ;  /* 0x00018400ff207b82 */ /* 0x000e220000000800 */
[----:B----4-:R-:W-:Y:S05]  /*7f80*/  @!P1 BRA `(.L_x_171) ;  /* 0x0000000000289947 */ /* 0x010fea0003800000 */
[----:B------:R-:W4:Y:S02]  /*7f90*/  LDC R13, c[0x0][0x64c] ;  /* 0x00019300ff0d7b82 */ /* 0x000f240000000800 */
[----:B----4-:R-:W-:-:S05]  /*7fa0*/  IADD3 R13, P1, R18, R13, RZ ;  /* 0x0000000d120d7210 */ /* 0x010fca0007f3e0ff */
[----:B------:R-:W-:-:S04]  /*7fb0*/  IMAD.X R15, RZ, RZ, R7, P1 ;  /* 0x000000ffff0f7224 */ /* 0x000fc800008e0607 */
[----:B------:R-:W-:-:S04]  /*7fc0*/  IMAD.WIDE.U32 R6, R15, R28, RZ ;  /* 0x0000001c0f067225 */ /* 0x000fc800078e00ff */
[----:B---3--:R-:W-:-:S04]  /*7fd0*/  IMAD.WIDE.U32 R10, P1, R13, R29, R6 ;  /* 0x0000001d0d0a7225 */ /* 0x008fc80007820006 */
[----:B------:R-:W-:-:S04]  /*7fe0*/  IMAD.WIDE.U32 R6, R13, R28, RZ ;  /* 0x0000001c0d067225 */ /* 0x000fc800078e00ff */
[----:B------:R-:W-:Y:S01]  /*7ff0*/  IMAD.X R13, RZ, RZ, RZ, P1 ;  /* 0x000000ffff0d7224 */ /* 0x000fe200008e06ff */
[----:B------:R-:W-:Y:S01]  /*8000*/  IADD3 RZ, P1, R7, R10, RZ ;  /* 0x0000000a07ff7210 */ /* 0x000fe20007f3e0ff */
[----:B------:R-:W-:-:S04]  /*8010*/  IMAD.MOV.U32 R12, RZ, RZ, R11 ;  /* 0x000000ffff0c7224 */ /* 0x000fc800078e000b */
[----:B------:R-:W-:-:S08]  /*8020*/  IMAD.WIDE.U32.X R6, R15, R29, R12, P1 ;  /* 0x0000001d0f067225 */ /* 0x000fd000008e040c */
.L_x_171:
[----:B-1----:R-:W-:Y:S01]  /*8030*/  SHF.R.U64 R6, R6, R27, R7 ;  /* 0x0000001b06067219 */ /* 0x002fe20000001207 */
[----:B0-----:R-:W-:Y:S01]  /*8040*/  VIADD R13, R20, 0xffffffff ;  /* 0xffffffff140d7836 */ /* 0x001fe20000000000 */
[----:B------:R-:W-:Y:S01]  /*8050*/  LOP3.LUT R11, R14, R25, RZ, 0xc0, !PT ;  /* 0x000000190e0b7212 */ /* 0x000fe200078ec0ff */
[----:B------:R-:W-:Y:S02]  /*8060*/  IMAD.MOV R19, RZ, RZ, -R19 ;  /* 0x000000ffff137224 */ /* 0x000fe400078e0a13 */
[----:B------:R-:W-:Y:S02]  /*8070*/  IMAD.MOV R7, RZ, RZ, -R6 ;  /* 0x000000ffff077224 */ /* 0x000fe400078e0a06 */
[----:B------:R-:W-:Y:S01]  /*8080*/  IMAD R30, R30, R6, R11 ;  /* 0x000000061e1e7224 */ /* 0x000fe200078e020b */
[----:B------:R-:W-:Y:S01]  /*8090*/  LOP3.LUT R11, R16, R13, RZ, 0xc0, !PT ;  /* 0x0000000d100b7212 */ /* 0x000fe200078ec0ff */
[----:B---3--:R-:W-:Y:S02]  /*80a0*/  @P4 IMAD R23, R21, R19, R22 ;  /* 0x0000001315174224 */ /* 0x008fe400078e0216 */
[----:B--2---:R-:W-:-:S02]  /*80b0*/  IMAD R6, R7, R31, R18 ;  /* 0x0000001f07067224 */ /* 0x004fc400078e0212 */
[----:B------:R-:W-:Y:S02]  /*80c0*/  IMAD R30, R30, R32, R23 ;  /* 0x000000201e1e7224 */ /* 0x000fe400078e0217 */
[----:B------:R-:W-:Y:S02]  /*80d0*/  IMAD R11, R6, R20, R11 ;  /* 0x00000014060b7224 */ /* 0x000fe400078e020b */
[----:B------:R-:W-:Y:S02]  /*80e0*/  IMAD.MOV.U32 R7, RZ, RZ, 0x1 ;  /* 0x00000001ff077424 */ /* 0x000fe400078e00ff */
[----:B------:R-:W-:Y:S01]  /*80f0*/  IMAD.MOV.U32 R6, RZ, RZ, R17 ;  /* 0x000000ffff067224 */ /* 0x000fe200078e0011 */
[----:B------:R-:W-:Y:S02]  /*8100*/  SEL R10, R11, R30, !P4 ;  /* 0x0000001e0b0a7207 */ /* 0x000fe40006000000 */
[----:B------:R-:W-:-:S07]  /*8110*/  SEL R30, R30, R11, !P4 ;  /* 0x0000000b1e1e7207 */ /* 0x000fce0006000000 */
.L_x_169:
[----:B------:R-:W-:Y:S01]  /*8120*/  LOP3.LUT P1, RZ, R7, 0xff, RZ, 0xc0, !PT ;  /* 0x000000ff07ff7812 */ /* 0x000fe2000782c0ff */
[----:B------:R-:W-:-:S12]  /*8130*/  IMAD.MOV.U32 R7, RZ, RZ, R30 ;  /* 0x000000ffff077224 */ /* 0x000fd800078e001e */
[----:B------:R-:W-:Y:S05]  /*8140*/  @P1 BRA `(.L_x_172) ;  /* 0xffffff9000441947 */ /* 0x000fea000383ffff */
[----:B------:R-:W-:Y:S05]  /*8150*/  EXIT ;  /* 0x000000000000794d */ /* 0x000fea0003800000 */
.L_x_8:
[----:B0-----:R-:W-:Y:S01]  /*8160*/  ULDC.64 UR4, c[0x0][0x650] ;  /* 0x0001940000047ab9 */ /* 0x001fe20000000a00 */
        /* <DEDUP_REMOVED lines=25> */
.L_x_174:
[----:B------:R-:W0:Y:S01]  /*8300*/  LDC.64 R28, c[0x0][0x640] ;  /* 0x00019000ff1c7b82 */ /* 0x000e220000000a00 */
[-CC-:B------:R-:W-:Y:S01]  /*8310*/  SHF.R.U64 R21, R16, R10.reuse, R17.reuse ;  /* 0x0000000a10157219 */ /* 0x180fe20000001211 */
[----:B------:R-:W-:Y:S01]  /*8320*/  IMAD.MOV.U32 R27, RZ, RZ, 0x1 ;  /* 0x00000001ff1b7424 */ /* 0x000fe200078e00ff */
[----:B------:R-:W-:Y:S02]  /*8330*/  SHF.R.U32.HI R5, RZ, R10, R17 ;  /* 0x0000000aff057219 */ /* 0x000fe40000011611 */
[----:B------:R-:W-:-:S03]  /*8340*/  IADD3 R7, P0, RZ, -R21, RZ ;  /* 0x80000015ff077210 */ /* 0x000fc60007f1e0ff */
[----:B------:R-:W1:Y:S02]  /*8350*/  LDC R14, c[0x0][0x618] ;  /* 0x00018600ff0e7b82 */ /* 0x000e640000000800 */
[----:B------:R-:W-:Y:S02]  /*8360*/  IMAD.X R5, RZ, RZ, ~R5, P0 ;  /* 0x000000ffff057224 */ /* 0x000fe400000e0e05 */
[----:B------:R-:W-:-:S04]  /*8370*/  IMAD.WIDE.U32 R12, R7, R24, R2 ;  /* 0x00000018070c7225 */ /* 0x000fc800078e0002 */
[----:B------:R-:W2:Y:S01]  /*8380*/  LDC R16, c[0x0][0x608] ;  /* 0x00018200ff107b82 */ /* 0x000ea20000000800 */
[----:B------:R-:W-:-:S04]  /*8390*/  IMAD R10, R5, R24, RZ ;  /* 0x00000018050a7224 */ /* 0x000fc800078e02ff */
[----:B------:R-:W-:Y:S02]  /*83a0*/  IMAD R5, R7, R25, R10 ;  /* 0x0000001907057224 */ /* 0x000fe400078e020a */
[----:B------:R-:W-:Y:S01]  /*83b0*/  IMAD.MOV.U32 R7, RZ, RZ, -0x1 ;  /* 0xffffffffff077424 */ /* 0x000fe200078e00ff */
[----:B------:R-:W3:Y:S01]  /*83c0*/  LDC R26, c[0x0][0x658] ;  /* 0x00019600ff1a7b82 */ /* 0x000ee20000000800 */
[----:B------:R-:W-:Y:S01]  /*83d0*/  IMAD.IADD R5, R13, 0x1, R5 ;  /* 0x000000010d057824 */ /* 0x000fe200078e0205 */
[----:B0-----:R-:W-:-:S04]  /*83e0*/  ISETP.NE.U32.AND P0, PT, R28, RZ, PT ;  /* 0x000000ff1c00720c */ /* 0x001fc80003f05070 */
        /* <DEDUP_REMOVED lines=8> */
[-CC-:B---3--:R-:W-:Y:S02]  /*8470*/  SHF.R.U64 R24, R22, R26.reuse, R5.reuse ;  /* 0x0000001a16187219 */ /* 0x188fe40000001205 */
[-C--:B------:R-:W-:Y:S02]  /*8480*/  SHF.L.U32 R7, R7, R26.reuse, RZ ;  /* 0x0000001a07077219 */ /* 0x080fe400000006ff */
[----:B------:R-:W-:Y:S01]  /*8490*/  SHF.R.U32.HI R13, RZ, R26, R5 ;  /* 0x0000001aff0d7219 */ /* 0x000fe20000011605 */
[----:B------:R-:W-:Y:S01]  /*84a0*/  IMAD.MOV.U32 R12, RZ, RZ, R24 ;  /* 0x000000ffff0c7224 */ /* 0x000fe200078e0018 */
[----:B------:R-:W-:Y:S01]  /*84b0*/  LOP3.LUT R31, RZ, R7, RZ, 0x33, !PT ;  /* 0x00000007ff1f7212 */ /* 0x000fe200078e33ff */
[----:B------:R-:W3:Y:S01]  /*84c0*/  LDC R30, c[0x0][0x610] ;  /* 0x00018400ff1e7b82 */ /* 0x000ee20000000800 */
[----:B------:R-:W-:Y:S05]  /*84d0*/  @!P0 BRA `(.L_x_175) ;  /* 0x0000000000288947 */ /* 0x000fea0003800000 */
        /* <DEDUP_REMOVED lines=10> */
.L_x_175:
[----:B-1----:R-:W-:Y:S01]  /*8580*/  SHF.R.U64 R10, R12, R10, R13 ;  /* 0x0000000a0c0a7219 */ /* 0x002fe2000000120d */
[----:B0-----:R-:W-:Y:S01]  /*8590*/  VIADD R9, R23, 0xffffffff ;  /* 0xffffffff17097836 */ /* 0x001fe20000000000 */
[----:B------:R-:W-:Y:S01]  /*85a0*/  SHF.L.U32 R27, R27, R26, RZ ;  /* 0x0000001a1b1b7219 */ /* 0x000fe200000006ff */
[----:B------:R-:W-:Y:S01]  /*85b0*/  @P4 IMAD R11, R19, R20, R8 ;  /* 0x00000014130b4224 */ /* 0x000fe200078e0208 */
[----:B------:R-:W-:Y:S01]  /*85c0*/  LOP3.LUT R5, R22, R31, RZ, 0xc0, !PT ;  /* 0x0000001f16057212 */ /* 0x000fe200078ec0ff */
[----:B------:R-:W-:Y:S01]  /*85d0*/  IMAD.MOV R7, RZ, RZ, -R10 ;  /* 0x000000ffff077224 */ /* 0x000fe200078e0a0a */
[----:B------:R-:W-:Y:S01]  /*85e0*/  LOP3.LUT R18, R18, R9, RZ, 0xc0, !PT ;  /* 0x0000000912127212 */ /* 0x000fe200078ec0ff */
[----:B------:R-:W-:Y:S02]  /*85f0*/  IMAD.MOV.U32 R16, RZ, RZ, R21 ;  /* 0x000000ffff107224 */ /* 0x000fe400078e0015 */
[----:B------:R-:W-:Y:S02]  /*8600*/  IMAD R10, R27, R10, R5 ;  /* 0x0000000a1b0a7224 */ /* 0x000fe400078e0205 */
[----:B--2---:R-:W-:-:S02]  /*8610*/  IMAD R5, R7, R25, R24 ;  /* 0x0000001907057224 */ /* 0x004fc400078e0218 */
[----:B------:R-:W-:Y:S02]  /*8620*/  IMAD.MOV.U32 R7, RZ, RZ, 0x1 ;  /* 0x00000001ff077424 */ /* 0x000fe400078e00ff */
[----:B---3--:R-:W-:Y:S02]  /*8630*/  IMAD R11, R10, R30, R11 ;  /* 0x0000001e0a0b7224 */ /* 0x008fe400078e020b */
[----:B------:R-:W-:Y:S01]  /*8640*/  IMAD R18, R5, R23, R18 ;  /* 0x0000001705127224 */ /* 0x000fe200078e0212 */
[----:B------:R-:W-:-:S04]  /*8650*/  PRMT R5, R7, 0x7610, R5 ;  /* 0x0000761007057816 */ /* 0x000fc80000000005 */
[----:B------:R-:W-:Y:S02]  /*8660*/  SEL R7, R18, R11, !P4 ;  /* 0x0000000b12077207 */ /* 0x000fe40006000000 */
[----:B------:R-:W-:-:S07]  /*8670*/  SEL R18, R11, R18, !P4 ;  /* 0x000000120b127207 */ /* 0x000fce0006000000 */
.L_x_173:
[----:B------:R-:W-:-:S08]  /*8680*/  NOP ;  /* 0x0000000000007918 */ /* 0x000fd00000000000 */
[----:B------:R-:W0:-:S00]  /*8690*/  USETMAXREG.DEALLOC.CTAPOOL 0x28 ;  /* 0x00000028000079c8 */ /* 0x000e0000080e0500 */
[----:B0-----:R-:W-:-:S13]  /*86a0*/  ISETP.NE.AND P0, PT, R6, RZ, PT ;  /* 0x000000ff0600720c */ /* 0x001fda0003f05270 */
[----:B------:R-:W-:Y:S05]  /*86b0*/  @P0 EXIT ;  /* 0x000000000000094d */ /* 0x000fea0003800000 */
[----:B------:R-:W-:Y:S01]  /*86c0*/  LOP3.LUT P0, RZ, R5, 0xff, RZ, 0xc0, !PT ;  /* 0x000000ff05ff7812 */ /* 0x000fe2000780c0ff */
[----:B------:R-:W-:Y:S02]  /*86d0*/  IMAD.MOV.U32 R5, RZ, RZ, 0x1 ;  /* 0x00000001ff057424 */ /* 0x000fe400078e00ff */
[----:B------:R-:W-:-:S10]  /*86e0*/  IMAD.MOV.U32 R17, RZ, RZ, RZ ;  /* 0x000000ffff117224 */ /* 0x000fd400078e00ff */
[----:B------:R-:W-:Y:S05]  /*86f0*/  @!P0 BRA `(.L_x_176) ;  /* 0x0000000c00348947 */ /* 0x000fea0003800000 */
[----:B------:R-:W0:Y:S01]  /*8700*/  LDC R5, c[0x0][0x28c] ;  /* 0x0000a300ff057b82 */ /* 0x000e220000000800 */
[----:B------:R-:W-:Y:S01]  /*8710*/  ULDC UR5, c[0x0][0x658] ;  /* 0x0001960000057ab9 */ /* 0x000fe20000000800 */
[----:B------:R-:W-:Y:S01]  /*8720*/  UMOV UR7, 0xffffffff ;  /* 0xffffffff00077882 */ /* 0x000fe20000000000 */
[----:B------:R-:W-:Y:S01]  /*8730*/  ULDC UR6, c[0x0][0xc] ;  /* 0x0000030000067ab9 */ /* 0x000fe20000000800 */
[----:B------:R-:W-:Y:S01]  /*8740*/  USHF.L.U32 UR8, UR7, UR5, URZ ;  /* 0x0000000507087299 */ /* 0x000fe2000800063f */
[----:B------:R-:W-:Y:S01]  /*8750*/  BSSY B0, `(.L_x_176) ;  /* 0x00000c7000007945 */ /* 0x000fe20003800000 */
[----:B------:R-:W-:Y:S01]  /*8760*/  UMOV UR9, 0x1 ;  /* 0x0000000100097882 */ /* 0x000fe20000000000 */
[----:B------:R-:W-:Y:S01]  /*8770*/  ULDC UR7, c[0x0][0x10] ;  /* 0x0000040000077ab9 */ /* 0x000fe20000000800 */
[----:B------:R-:W1:Y:S01]  /*8780*/  S2UR UR10, SR_CgaCtaId ;  /* 0x00000000000a79c3 */ /* 0x000e620000008800 */
[----:B------:R-:W-:Y:S01]  /*8790*/  UIMAD.WIDE.U32 UR6, UR6, UR7, URZ ;  /* 0x00000007060672a5 */ /* 0x000fe2000f8e003f */
[----:B------:R-:W-:Y:S01]  /*87a0*/  IMAD.MOV.U32 R14, RZ, RZ, 0x1 ;  /* 0x00000001ff0e7424 */ /* 0x000fe200078e00ff */
[----:B------:R-:W-:Y:S01]  /*87b0*/  USHF.L.U32 UR18, UR9, UR5, URZ ;  /* 0x0000000509127299 */ /* 0x000fe2000800063f */
[----:B------:R-:W-:Y:S01]  /*87c0*/  LOP3.LUT R15, R4, 0x2, RZ, 0xfc, !PT ;  /* 0x00000002040f7812 */ /* 0x000fe200078efcff */
[----:B------:R-:W-:Y:S01]  /*87d0*/  IMAD.MOV.U32 R17, RZ, RZ, RZ ;  /* 0x000000ffff117224 */ /* 0x000fe200078e00ff */
[----:B------:R-:W-:Y:S01]  /*87e0*/  ULDC UR5, c[0x0][0x14] ;  /* 0x0000050000057ab9 */ /* 0x000fe20000000800 */
[----:B------:R-:W-:Y:S01]  /*87f0*/  ULDC UR4, c[0x0][0x600] ;  /* 0x0001800000047ab9 */ /* 0x000fe20000000800 */
[----:B------:R-:W-:-:S02]  /*8800*/  UIMAD.WIDE.U32 UR22, UR6, UR5, URZ ;  /* 0x00000005061672a5 */ /* 0x000fc4000f8e003f */
[----:B------:R-:W-:Y:S02]  /*8810*/  UIMAD UR13, UR7, UR5, URZ ;  /* 0x00000005070d72a4 */ /* 0x000fe4000f8e023f */
[----:B------:R-:W-:Y:S02]  /*8820*/  UIADD3 UR4, UR4, -0x1, URZ ;  /* 0xffffffff04047890 */ /* 0x000fe4000fffe03f */
[----:B------:R-:W-:Y:S01]  /*8830*/  ULOP3.LUT UR17, URZ, UR8, URZ, 0x33, !UPT ;  /* 0x000000083f117292 */ /* 0x000fe2000f8e333f */
[----:B0-----:R-:W-:Y:S01]  /*8840*/  VIADD R5, R5, 0x3f ;  /* 0x0000003f05057836 */ /* 0x001fe20000000000 */
[----:B------:R-:W-:Y:S01]  /*8850*/  UIADD3 UR13, UR23, UR13, URZ ;  /* 0x0000000d170d7290 */ /* 0x000fe2000fffe03f */
[----:B------:R-:W-:-:S03]  /*8860*/  ULDC.64 UR24, c[0x0][0x198] ;  /* 0x0000660000187ab9 */ /* 0x000fc60000000a00 */
[----:B------:R-:W-:Y:S01]  /*8870*/  SHF.R.S32.HI R6, RZ, 0x1f, R5 ;  /* 0x0000001fff067819 */ /* 0x000fe20000011405 */
[----:B-1----:R-:W-:-:S03]  /*8880*/  IMAD.U32 R11, RZ, RZ, UR10 ;  /* 0x0000000aff0b7e24 */ /* 0x002fc6000f8e00ff */
[----:B------:R-:W-:Y:S01]  /*8890*/  LEA.HI R6, R6, R5, RZ, 0x6 ;  /* 0x0000000506067211 */ /* 0x000fe200078f30ff */
[----:B------:R-:W-:-:S03]  /*88a0*/  IMAD.MOV.U32 R5, RZ, RZ, 0x1 ;  /* 0x00000001ff057424 */ /* 0x000fc600078e00ff */
[----:B------:R-:W-:-:S05]  /*88b0*/  SHF.R.S32.HI R10, RZ, 0x6, R6 ;  /* 0x00000006ff0a7819 */ /* 0x000fca0000011406 */
[----:B------:R-:W-:-:S07]  /*88c0*/  VIADD R12, R10, 0x1 ;  /* 0x000000010a0c7836 */ /* 0x000fce0000000000 */
.L_x_187:
[----:B------:R-:W-:-:S03]  /*88d0*/  UMOV UR5, 0xffffffff ;  /* 0xffffffff00057882 */ /* 0x000fc60000000000 */
[----:B------:R-:W-:Y:S05]  /*88e0*/  BRA.DIV UR5, `(.L_x_177) ;  /* 0x0000001205a47947 */ /* 0x000fea000b800000 */
[----:B------:R-:W-:-:S13]  /*88f0*/  ELECT P0, URZ, PT ;  /* 0x00000000003f782f */ /* 0x000fda0003800000 */
.L_x_205:
[----:B------:R-:W0:Y:S01]  /*8900*/  LDC R6, c[0x0][0x28c] ;  /* 0x0000a300ff067b82 */ /* 0x000e220000000800 */
[----:B------:R-:W-:Y:S01]  /*8910*/  BSSY B1, `(.L_x_178) ;  /* 0x000003a000017945 */ /* 0x000fe20003800000 */
[----:B0-----:R-:W-:-:S13]  /*8920*/  ISETP.LT.OR P0, PT, R6, 0x1, !P0 ;  /* 0x000000010600780c */ /* 0x001fda0004701670 */
[----:B------:R-:W-:Y:S05]  /*8930*/  @P0 BRA `(.L_x_179) ;  /* 0x0000000000dc0947 */ /* 0x000fea0003800000 */
[----:B------:R-:W-:Y:S02]  /*8940*/  IMAD R18, R18, 0x2, R11 ;  /* 0x0000000212127824 */ /* 0x000fe400078e020b */
[----:B------:R-:W-:Y:S02]  /*8950*/  IMAD.SHL.U32 R20, R7, 0x40, RZ ;  /* 0x0000004007147824 */ /* 0x000fe400078e00ff */
[----:B------:R-:W-:Y:S02]  /*8960*/  IMAD.MOV.U32 R22, RZ, RZ, RZ ;  /* 0x000000ffff167224 */ /* 0x000fe400078e00ff */
[----:B------:R-:W-:Y:S02]  /*8970*/  IMAD.MOV.U32 R6, RZ, RZ, R12 ;  /* 0x000000ffff067224 */ /* 0x000fe400078e000c */
[----:B------:R-:W-:Y:S02]  /*8980*/  IMAD.MOV.U32 R7, RZ, RZ, R5 ;  /* 0x000000ffff077224 */ /* 0x000fe400078e0005 */
[----:B------:R-:W-:-:S02]  /*8990*/  IMAD.MOV.U32 R8, RZ, RZ, R17 ;  /* 0x000000ffff087224 */ /* 0x000fc400078e0011 */
[----:B------:R-:W-:-:S07]  /*89a0*/  IMAD.SHL.U32 R19, R18, 0x80, RZ ;  /* 0x0000008012137824 */ /* 0x000fce00078e00ff */
.L_x_182:
[----:B------:R-:W0:Y:S01]  /*89b0*/  S2UR UR5, SR_CgaCtaId ;  /* 0x00000000000579c3 */ /* 0x000e220000008800 */
[----:B------:R-:W-:Y:S02]  /*89c0*/  MOV R18, 0x400 ;  /* 0x0000040000127802 */ /* 0x000fe40000000f00 */
[----:B------:R-:W-:Y:S02]  /*89d0*/  SHF.L.U32 R9, R7, 0x1f, RZ ;  /* 0x0000001f07097819 */ /* 0x000fe400000006ff */
[----:B------:R-:W-:-:S13]  /*89e0*/  LOP3.LUT P1, RZ, R0, 0x7f, RZ, 0xc0, !PT ;  /* 0x0000007f00ff7812 */ /* 0x000fda000782c0ff */
[----:B------:R-:W1:Y:S01]  /*89f0*/  @!P1 LDC R13, c[0x0][0x500] ;  /* 0x00014000ff0d9b82 */ /* 0x000e620000000800 */
[----:B0-----:R-:W-:-:S05]  /*8a00*/  IMAD.U32 R11, RZ, RZ, UR5 ;  /* 0x00000005ff0b7e24 */ /* 0x001fca000f8e00ff */
[----:B------:R-:W-:-:S05]  /*8a10*/  LEA R21, R11, R18, 0x18 ;  /* 0x000000120b157211 */ /* 0x000fca00078ec0ff */
[----:B------:R-:W-:-:S04]  /*8a20*/  IMAD R18, R8, 0x8, R21 ;  /* 0x0000000808127824 */ /* 0x000fc800078e0215 */
[----:B------:R-:W0:Y:S02]  /*8a30*/  SYNCS.PHASECHK.TRANS64.TRYWAIT P0, [R18+URZ+0x58], R9 ;  /* 0x00005809120075a7 */ /* 0x000e24000800017f */
[----:B01----:R-:W-:Y:S05]  /*8a40*/  @!P0 BRA `(.L_x_180) ;  /* 0x00000010006c8947 */ /* 0x003fea0003800000 */
.L_x_206:
[----:B0-----:R-:W-:Y:S01]  /*8a50*/  PRMT R9, R15, 0x9910, RZ ;  /* 0x000099100f097816 */ /* 0x001fe200000000ff */
[----:B------:R0:W-:Y:S03]  /*8a60*/  @!P1 SYNCS.ARRIVE.TRANS64 RZ, [R18+URZ], R13 ;  /* 0x0000000d12ff99a7 */ /* 0x0001e6000800003f */
[----:B------:R-:W-:-:S13]  /*8a70*/  ISETP.NE.AND P0, PT, R9, 0x2, PT ;  /* 0x000000020900780c */ /* 0x000fda0003f05270 */
[----:B0-----:R-:W-:Y:S05]  /*8a80*/  @P0 BRA `(.L_x_181) ;  /* 0x0000000000040947 */ /* 0x001fea0003800000 */
[----:B------:R-:W-:Y:S01]  /*8a90*/  BPT.TRAP 0x1 ;  /* 0x000000040000795c */ /* 0x000fe20000300000 */
.L_x_181:
[----:B------:R-:W-:Y:S01]  /*8aa0*/  IMAD R9, R8, 0x2, R11 ;  /* 0x0000000208097824 */ /* 0x000fe200078e020b */
[----:B------:R-:W-:Y:S01]  /*8ab0*/  R2UR UR9, R18 ;  /* 0x00000000120972ca */ /* 0x000fe200000e0000 */
[----:B------:R-:W-:Y:S01]  /*8ac0*/  VIADD R6, R6, 0xffffffff ;  /* 0xffffffff06067836 */ /* 0x000fe20000000000 */
[----:B------:R-:W-:Y:S01]  /*8ad0*/  UIADD3 UR6, UP0, UR24, 0xf0, URZ ;  /* 0x000000f018067890 */ /* 0x000fe2000ff1e03f */
[--C-:B------:R-:W-:Y:S01]  /*8ae0*/  IMAD.U32 R9, R9, 0x2000, R21.reuse ;  /* 0x0000200009097824 */ /* 0x100fe200078e0015 */
[----:B------:R-:W-:Y:S01]  /*8af0*/  R2UR UR11, R19 ;  /* 0x00000000130b72ca */ /* 0x000fe200000e0000 */
[----:B------:R-:W-:Y:S01]  /*8b00*/  IMAD R21, R8, 0x1000, R21 ;  /* 0x0000100008157824 */ /* 0x000fe200078e0215 */
[----:B------:R-:W-:Y:S01]  /*8b10*/  R2UR UR10, R22 ;  /* 0x00000000160a72ca */ /* 0x000fe200000e0000 */
[----:B------:R-:W-:Y:S01]  /*8b20*/  UIADD3 UR26, UP1, UR24, 0x1f0, URZ ;  /* 0x000001f0181a7890 */ /* 0x000fe2000ff3e03f */
[----:B------:R-:W-:Y:S01]  /*8b30*/  R2UR UR5, R9 ;  /* 0x00000000090572ca */ /* 0x000fe200000e0000 */
[----:B------:R-:W-:Y:S01]  /*8b40*/  UIADD3.X UR7, URZ, UR25, URZ, UP0, !UPT ;  /* 0x000000193f077290 */ /* 0x000fe200087fe43f */
[----:B------:R-:W-:Y:S01]  /*8b50*/  R2UR UR8, R21 ;  /* 0x00000000150872ca */ /* 0x000fe200000e0000 */
[----:B------:R-:W-:Y:S01]  /*8b60*/  VIADD R8, R8, 0x1 ;  /* 0x0000000108087836 */ /* 0x000fe20000000000 */
[----:B------:R-:W-:Y:S01]  /*8b70*/  R2UR UR12, R16 ;  /* 0x00000000100c72ca */ /* 0x000fe200000e0000 */
[----:B------:R-:W-:Y:S01]  /*8b80*/  UIADD3.X UR27, URZ, UR25, URZ, UP1, !UPT ;  /* 0x000000193f1b7290 */ /* 0x000fe20008ffe43f */
[----:B------:R-:W-:Y:S01]  /*8b90*/  R2UR UR19, R20 ;  /* 0x00000000141372ca */ /* 0x000fe200000e0000 */
[----:B------:R-:W-:Y:S01]  /*8ba0*/  UMOV UR20, 0x30000 ;  /* 0x0003000000147882 */ /* 0x000fe20000000000 */
[----:B------:R-:W-:Y:S01]  /*8bb0*/  ISETP.GT.AND P1, PT, R6, 0x1, PT ;  /* 0x000000010600780c */ /* 0x000fe20003f24270 */
[----:B------:R-:W-:Y:S01]  /*8bc0*/  UMOV UR14, 0x0 ;  /* 0x00000000000e7882 */ /* 0x000fe20000000000 */
[----:B------:R-:W-:Y:S01]  /*8bd0*/  UMOV UR15, 0x10000000 ;  /* 0x10000000000f7882 */ /* 0x000fe20000000000 */
[----:B------:R-:W-:Y:S01]  /*8be0*/  ISETP.NE.AND P0, PT, R8, 0xb, PT ;  /* 0x0000000b0800780c */ /* 0x000fe20003f05270 */
[----:B------:R-:W-:Y:S01]  /*8bf0*/  VIADD R22, R22, 0x40 ;  /* 0x0000004016167836 */ /* 0x000fe20000000000 */
[----:B------:R-:W-:-:S02]  /*8c00*/  UIADD3 UR5, UR5, 0x180, URZ ;  /* 0x0000018005057890 */ /* 0x000fc4000fffe03f */
[----:B------:R-:W-:Y:S01]  /*8c10*/  UIADD3 UR16, UR8, 0x2c180, URZ ;  /* 0x0002c18008107890 */ /* 0x000fe2000fffe03f */
[----:B------:R-:W-:Y:S02]  /*8c20*/  SEL R18, RZ, 0x1, P0 ;  /* 0x00000001ff127807 */ /* 0x000fe40000000000 */
[----:B------:R-:W-:Y:S02]  /*8c30*/  SEL R8, R8, RZ, P0 ;  /* 0x000000ff08087207 */ /* 0x000fe40000000000 */
[----:B------:R-:W-:Y:S01]  /*8c40*/  UMOV UR8, UR5 ;  /* 0x0000000500087c82 */ /* 0x000fe20008000000 */
[----:B------:R-:W-:Y:S01]  /*8c50*/  LOP3.LUT R7, R7, R18, RZ, 0x3c, !PT ;  /* 0x0000001207077212 */ /* 0x000fe200078e3cff */
[----:B------:R0:W-:Y:S02]  /*8c60*/  UTMALDG.3D.MULTICAST [UR8], [UR6], UR20, desc[UR14] ;  /* 0x00000e08060073b4 */ /* 0x0001e40008011814 */
[----:B0-----:R-:W-:Y:S01]  /*8c70*/  UMOV UR8, UR16 ;  /* 0x0000001000087c82 */ /* 0x001fe20008000000 */
[----:B------:R-:W-:-:S02]  /*8c80*/  UMOV UR11, UR19 ;  /* 0x00000013000b7c82 */ /* 0x000fc40008000000 */
[----:B------:R0:W-:Y:S02]  /*8c90*/  UTMALDG.3D [UR8], [UR26], desc[UR14] ;  /* 0x00000e081a0075b4 */ /* 0x0001e40008011000 */
[----:B0-----:R-:W-:Y:S05]  /*8ca0*/  @P1 BRA `(.L_x_182) ;  /* 0xfffffffc00401947 */ /* 0x001fea000383ffff */
.L_x_179:
[----:B------:R-:W-:Y:S05]  /*8cb0*/  BSYNC B1 ;  /* 0x0000000000017941 */ /* 0x000fea0003800000 */
.L_x_178:
[----:B------:R-:W-:Y:S01]  /*8cc0*/  LOP3.LUT P1, RZ, R14, 0xff, RZ, 0xc0, !PT ;  /* 0x000000ff0eff7812 */ /* 0x000fe2000782c0ff */
[C---:B------:R-:W-:Y:S01]  /*8cd0*/  IMAD.IADD R17, R10.reuse, 0x1, R17 ;  /* 0x000000010a117824 */ /* 0x040fe200078e0211 */
[----:B------:R-:W-:Y:S01]  /*8ce0*/  ULDC.64 UR6, c[0x0][0x650] ;  /* 0x0001940000067ab9 */ /* 0x000fe20000000a00 */
[C---:B------:R-:W-:Y:S01]  /*8cf0*/  ISETP.GE.U32.AND P2, PT, R10.reuse, 0xb, PT ;  /* 0x0000000b0a00780c */ /* 0x040fe20003f46070 */
[----:B------:R-:W-:Y:S01]  /*8d00*/  BSSY B1, `(.L_x_183) ;  /* 0x0000069000017945 */ /* 0x000fe20003800000 */
[----:B------:R-:W-:Y:S01]  /*8d10*/  IMAD.MOV.U32 R18, RZ, RZ, -0x1 ;  /* 0xffffffffff127424 */ /* 0x000fe200078e00ff */
[----:B------:R-:W-:Y:S01]  /*8d20*/  ISETP.GT.U32.AND P0, PT, R17, 0xa, PT ;  /* 0x0000000a1100780c */ /* 0x000fe20003f04070 */
[----:B------:R-:W-:Y:S01]  /*8d30*/  IMAD.MOV.U32 R16, RZ, RZ, -0x1 ;  /* 0xffffffffff107424 */ /* 0x000fe200078e00ff */
[----:B------:R-:W-:Y:S02]  /*8d40*/  PRMT R14, RZ, 0x7610, R14 ;  /* 0x00007610ff0e7816 */ /* 0x000fe4000000000e */
[----:B------:R-:W-:-:S03]  /*8d50*/  ISETP.LT.U32.AND P0, PT, R10, 0xb, P0 ;  /* 0x0000000b0a00780c */ /* 0x000fc60000701070 */
[----:B------:R-:W0:Y:S01]  /*8d60*/  @P1 S2R R11, SR_CgaCtaId ;  /* 0x00000000000b1919 */ /* 0x000e220000008800 */
[----:B------:R-:W-:-:S04]  /*8d70*/  @P1 MOV R6, 0x400 ;  /* 0x0000040000061802 */ /* 0x000fc80000000f00 */
[----:B0-----:R-:W-:Y:S01]  /*8d80*/  @P1 LEA R8, R11, R6, 0x18 ;  /* 0x000000060b081211 */ /* 0x001fe200078ec0ff */
[----:B------:R-:W-:Y:S01]  /*8d90*/  IMAD.WIDE.U32 R6, R17, -0x45d1745d, RZ ;  /* 0xba2e8ba311067825 */ /* 0x000fe200078e00ff */
[----:B------:R-:W-:Y:S02]  /*8da0*/  SEL R6, RZ, 0x1, !P0 ;  /* 0x00000001ff067807 */ /* 0x000fe40004000000 */
[----:B------:R0:W-:Y:S01]  /*8db0*/  @P1 SYNCS.ARRIVE.TRANS64.A1T0 RZ, [R8+URZ+0xc8], RZ ;  /* 0x0000c8ff08ff19a7 */ /* 0x0001e2000810003f */
[----:B------:R-:W-:Y:S02]  /*8dc0*/  IADD3 R2, P1, R2, UR22, RZ ;  /* 0x0000001602027c10 */ /* 0x000fe4000ff3e0ff */
[----:B------:R-:W-:Y:S02]  /*8dd0*/  LOP3.LUT R5, R5, R6, RZ, 0x3c, !PT ;  /* 0x0000000605057212 */ /* 0x000fe400078e3cff */
[----:B------:R-:W-:Y:S02]  /*8de0*/  IADD3.X R3, R3, UR13, RZ, P1, !PT ;  /* 0x0000000d03037c10 */ /* 0x000fe40008ffe4ff */
[----:B------:R-:W-:-:S02]  /*8df0*/  ISETP.GE.U32.AND P0, PT, R2, UR6, PT ;  /* 0x0000000602007c0c */ /* 0x000fc4000bf06070 */
[----:B0-----:R-:W-:Y:S01]  /*8e00*/  SHF.R.U32.HI R8, RZ, 0x3, R7 ;  /* 0x00000003ff087819 */ /* 0x001fe20000011607 */
[----:B------:R-:W-:Y:S01]  /*8e10*/  IMAD.MOV.U32 R7, RZ, RZ, -0x1 ;  /* 0xffffffffff077424 */ /* 0x000fe200078e00ff */
[----:B------:R-:W-:Y:S02]  /*8e20*/  ISETP.GE.U32.AND.EX P0, PT, R3, UR7, PT, P0 ;  /* 0x0000000703007c0c */ /* 0x000fe4000bf06100 */
[----:B------:R-:W-:Y:S01]  /*8e30*/  @P2 LOP3.LUT R5, R5, 0x1, R8, 0x78, !PT ;  /* 0x0000000105052812 */ /* 0x000fe200078e7808 */
[----:B------:R-:W-:Y:S01]  /*8e40*/  IMAD R17, R8, -0xb, R17 ;  /* 0xfffffff508117824 */ /* 0x000fe200078e0211 */
[----:B------:R-:W-:-:S09]  /*8e50*/  PRMT R6, RZ, 0x7610, R6 ;  /* 0x00007610ff067816 */ /* 0x000fd20000000006 */
[----:B------:R-:W-:Y:S05]  /*8e60*/  @P0 BRA `(.L_x_184) ;  /* 0x0000000400480947 */ /* 0x000fea0003800000 */
[----:B------:R-:W0:Y:S01]  /*8e70*/  S2R R18, SR_CTAID.X ;  /* 0x0000000000127919 */ /* 0x000e220000002500 */
[----:B------:R-:W-:Y:S01]  /*8e80*/  ULDC.64 UR6, c[0x0][0x628] ;  /* 0x00018a0000067ab9 */ /* 0x000fe20000000a00 */
[----:B------:R-:W1:Y:S01]  /*8e90*/  LDC R19, c[0x0][0x144] ;  /* 0x00005100ff137b82 */ /* 0x000e620000000800 */
[----:B------:R-:W-:Y:S01]  /*8ea0*/  ISETP.NE.U32.AND P0, PT, RZ, UR6, PT ;  /* 0x00000006ff007c0c */ /* 0x000fe2000bf05070 */
[----:B------:R-:W2:Y:S01]  /*8eb0*/  S2R R13, SR_CTAID.Y ;  /* 0x00000000000d7919 */ /* 0x000ea20000002600 */
[----:B------:R-:W-:Y:S01]  /*8ec0*/  ULDC UR8, c[0x0][0x630] ;  /* 0x00018c0000087ab9 */ /* 0x000fe20000000800 */
[----:B------:R-:W-:Y:S01]  /*8ed0*/  ULDC UR9, c[0x0][0x150] ;  /* 0x0000540000097ab9 */ /* 0x000fe20000000800 */
[----:B------:R-:W-:Y:S01]  /*8ee0*/  ISETP.NE.AND.EX P0, PT, RZ, UR7, PT, P0 ;  /* 0x00000007ff007c0c */ /* 0x000fe2000bf05300 */
[----:B------:R-:W-:Y:S02]  /*8ef0*/  IMAD.MOV.U32 R6, RZ, RZ, R2 ;  /* 0x000000ffff067224 */ /* 0x000fe400078e0002 */
[----:B------:R-:W-:Y:S01]  /*8f00*/  IMAD.MOV.U32 R7, RZ, RZ, R3 ;  /* 0x000000ffff077224 */ /* 0x000fe200078e0003 */
[----:B0-----:R-:W-:-:S09]  /*8f10*/  I2FP.F32.U32 R20, R18 ;  /* 0x0000001200147245 */ /* 0x001fd20000201000 */
[----:B------:R-:W-:Y:S05]  /*8f20*/  @!P0 BRA `(.L_x_185) ;  /* 0x0000000000288947 */ /* 0x000fea0003800000 */
[----:B------:R-:W-:Y:S02]  /*8f30*/  ULDC UR5, c[0x0][0x634] ;  /* 0x00018d0000057ab9 */ /* 0x000fe40000000800 */
[----:B------:R-:W-:-:S05]  /*8f40*/  IADD3 R7, P0, R2, UR5, RZ ;  /* 0x0000000502077c10 */ /* 0x000fca000ff1e0ff */
[----:B------:R-:W-:-:S04]  /*8f50*/  IMAD.X R21, RZ, RZ, R3, P0 ;  /* 0x000000ffff157224 */ /* 0x000fc800000e0603 */
[----:B------:R-:W-:-:S04]  /*8f60*/  IMAD.WIDE.U32 R8, R21, UR6, RZ ;  /* 0x0000000615087c25 */ /* 0x000fc8000f8e00ff */
[----:B------:R-:W-:-:S04]  /*8f70*/  IMAD.WIDE.U32 R8, P0, R7, UR7, R8 ;  /* 0x0000000707087c25 */ /* 0x000fc8000f800008 */
[----:B------:R-:W-:-:S04]  /*8f80*/  IMAD.WIDE.U32 R6, R7, UR6, RZ ;  /* 0x0000000607067c25 */ /* 0x000fc8000f8e00ff */
[----:B------:R-:W-:Y:S01]  /*8f90*/  IMAD.MOV.U32 R6, RZ, RZ, R9 ;  /* 0x000000ffff067224 */ /* 0x000fe200078e0009 */
[----:B------:R-:W-:Y:S01]  /*8fa0*/  IADD3 RZ, P1, R7, R8, RZ ;  /* 0x0000000807ff7210 */ /* 0x000fe20007f3e0ff */
[----:B------:R-:W-:-:S04]  /*8fb0*/  IMAD.X R7, RZ, RZ, RZ, P0 ;  /* 0x000000ffff077224 */ /* 0x000fc800000e06ff */
[----:B------:R-:W-:-:S08]  /*8fc0*/  IMAD.WIDE.U32.X R6, R21, UR7, R6, P1 ;  /* 0x0000000715067c25 */ /* 0x000fd000088e0406 */
.L_x_185:
[----:B------:R-:W-:Y:S01]  /*8fd0*/  FMUL R20, R20, UR9 ;  /* 0x0000000914147c20 */ /* 0x000fe20008400000 */
[--C-:B------:R-:W-:Y:S01]  /*8fe0*/  SHF.R.U64 R16, R6, UR8, R7.reuse ;  /* 0x0000000806107c19 */ /* 0x100fe20008001207 */
[----:B------:R-:W-:Y:S01]  /*8ff0*/  ULDC.64 UR6, c[0x0][0x620] ;  /* 0x0001880000067ab9 */ /* 0x000fe20000000a00 */
[----:B------:R-:W-:Y:S01]  /*9000*/  SHF.R.U32.HI R6, RZ, UR8, R7 ;  /* 0x00000008ff067c19 */ /* 0x000fe20008011607 */
[----:B------:R-:W-:Y:S01]  /*9010*/  ULDC.64 UR8, c[0x0][0x640] ;  /* 0x0001900000087ab9 */ /* 0x000fe20000000a00 */
[----:B------:R-:W-:Y:S01]  /*9020*/  IADD3 R7, P0, RZ, -R16, RZ ;  /* 0x80000010ff077210 */ /* 0x000fe20007f1e0ff */
[----:B------:R-:W0:Y:S01]  /*9030*/  F2I.U32.TRUNC.NTZ R20, R20 ;  /* 0x0000001400147305 */ /* 0x000e22000020f000 */
[----:B------:R-:W3:Y:S01]  /*9040*/  LDC R22, c[0x0][0x148] ;  /* 0x00005200ff167b82 */ /* 0x000ee20000000800 */
[----:B------:R-:W-:Y:S02]  /*9050*/  ULDC UR5, c[0x0][0x618] ;  /* 0x0001860000057ab9 */ /* 0x000fe40000000800 */
[----:B------:R-:W-:Y:S01]  /*9060*/  IMAD.X R6, RZ, RZ, ~R6, P0 ;  /* 0x000000ffff067224 */ /* 0x000fe200000e0e06 */
[----:B------:R-:W-:-:S03]  /*9070*/  ISETP.NE.U32.AND P0, PT, RZ, UR8, PT ;  /* 0x00000008ff007c0c */ /* 0x000fc6000bf05070 */
[----:B------:R-:W-:Y:S01]  /*9080*/  IMAD R6, R6, UR6, RZ ;  /* 0x0000000606067c24 */ /* 0x000fe2000f8e02ff */
[----:B------:R-:W-:-:S03]  /*9090*/  ISETP.NE.AND.EX P0, PT, RZ, UR9, PT, P0 ;  /* 0x00000009ff007c0c */ /* 0x000fc6000bf05300 */
[C---:B------:R-:W-:Y:S02]  /*90a0*/  IMAD R9, R7.reuse, UR7, R6 ;  /* 0x0000000707097c24 */ /* 0x040fe4000f8e0206 */
[----:B------:R-:W-:Y:S01]  /*90b0*/  IMAD.WIDE.U32 R6, R7, UR6, R2 ;  /* 0x0000000607067c25 */ /* 0x000fe2000f8e0002 */
[----:B------:R-:W-:-:S03]  /*90c0*/  ULDC UR6, c[0x0][0x154] ;  /* 0x0000550000067ab9 */ /* 0x000fc60000000800 */
[----:B0-----:R-:W-:Y:S02]  /*90d0*/  IMAD.MOV R8, RZ, RZ, -R20 ;  /* 0x000000ffff087224 */ /* 0x001fe400078e0a14 */
[----:B------:R-:W-:Y:S02]  /*90e0*/  IMAD.IADD R7, R7, 0x1, R9 ;  /* 0x0000000107077824 */ /* 0x000fe400078e0209 */
[----:B-1----:R-:W-:Y:S01]  /*90f0*/  IMAD R18, R19, R8, R18 ;  /* 0x0000000813127224 */ /* 0x002fe200078e0212 */
[----:B--2---:R-:W-:Y:S02]  /*9100*/  I2FP.F32.U32 R8, R13 ;  /* 0x0000000d00087245 */ /* 0x004fe40000201000 */
[--C-:B------:R-:W-:Y:S02]  /*9110*/  SHF.R.U64 R19, R6, UR5, R7.reuse ;  /* 0x0000000506137c19 */ /* 0x100fe40008001207 */
[----:B------:R-:W-:Y:S01]  /*9120*/  SHF.R.U32.HI R6, RZ, UR5, R7 ;  /* 0x00000005ff067c19 */ /* 0x000fe20008011607 */
[----:B------:R-:W-:Y:S01]  /*9130*/  FMUL R8, R8, UR6 ;  /* 0x0000000608087c20 */ /* 0x000fe20008400000 */
[----:B------:R-:W-:-:S02]  /*9140*/  ULDC UR5, c[0x0][0x608] ;  /* 0x0001820000057ab9 */ /* 0x000fc40000000800 */
[--C-:B------:R-:W-:Y:S01]  /*9150*/  SHF.R.U64 R21, R19, UR5, R6.reuse ;  /* 0x0000000513157c19 */ /* 0x100fe20008001206 */
[----:B------:R0:W1:Y:S01]  /*9160*/  F2I.U32.TRUNC.NTZ R24, R8 ;  /* 0x0000000800187305 */ /* 0x000062000020f000 */
[----:B------:R-:W-:Y:S01]  /*9170*/  SHF.R.U32.HI R6, RZ, UR5, R6 ;  /* 0x00000005ff067c19 */ /* 0x000fe20008011606 */
[----:B------:R-:W-:-:S03]  /*9180*/  ULDC UR5, c[0x0][0x658] ;  /* 0x0001960000057ab9 */ /* 0x000fc60000000800 */
[--C-:B------:R-:W-:Y:S02]  /*9190*/  SHF.R.U64 R20, R21, UR5, R6.reuse ;  /* 0x0000000515147c19 */ /* 0x100fe40008001206 */
[----:B------:R-:W-:-:S03]  /*91a0*/  SHF.R.U32.HI R23, RZ, UR5, R6 ;  /* 0x00000005ff177c19 */ /* 0x000fc60008011606 */
[----:B------:R-:W-:Y:S02]  /*91b0*/  IMAD.MOV.U32 R6, RZ, RZ, R20 ;  /* 0x000000ffff067224 */ /* 0x000fe400078e0014 */
[----:B------:R-:W-:Y:S01]  /*91c0*/  IMAD.MOV.U32 R7, RZ, RZ, R23 ;  /* 0x000000ffff077224 */ /* 0x000fe200078e0017 */
[----:B0-----:R-:W-:Y:S06]  /*91d0*/  @!P0 BRA `(.L_x_186) ;  /* 0x0000000000288947 */ /* 0x001fec0003800000 */
        /* <DEDUP_REMOVED lines=10> */
.L_x_186:
[----:B------:R-:W-:Y:S01]  /*9280*/  ULDC UR5, c[0x0][0x648] ;  /* 0x0001920000057ab9 */ /* 0x000fe20000000800 */
[----:B------:R-:W-:Y:S01]  /*9290*/  LOP3.LUT R21, R21, UR17, RZ, 0xc0, !PT ;  /* 0x0000001115157c12 */ /* 0x000fe2000f8ec0ff */
[----:B-1----:R-:W-:Y:S01]  /*92a0*/  IMAD.MOV R24, RZ, RZ, -R24 ;  /* 0x000000ffff187224 */ /* 0x002fe200078e0a18 */
[----:B------:R-:W-:Y:S01]  /*92b0*/  SHF.R.U64 R6, R6, UR5, R7 ;  /* 0x0000000506067c19 */ /* 0x000fe20008001207 */
[----:B------:R-:W-:Y:S01]  /*92c0*/  ULDC UR5, c[0x0][0x638] ;  /* 0x00018e0000057ab9 */ /* 0x000fe20000000800 */
[----:B------:R-:W-:Y:S01]  /*92d0*/  LOP3.LUT R9, R19, UR4, RZ, 0xc0, !PT ;  /* 0x0000000413097c12 */ /* 0x000fe2000f8ec0ff */
[----:B---3--:R-:W-:Y:S01]  /*92e0*/  @P4 IMAD R18, R22, R24, R13 ;  /* 0x0000001816124224 */ /* 0x008fe200078e020d */
[----:B------:R-:W-:Y:S01]  /*92f0*/  ULDC UR6, c[0x0][0x610] ;  /* 0x0001840000067ab9 */ /* 0x000fe20000000800 */
[----:B------:R-:W-:Y:S02]  /*9300*/  IMAD.MOV R7, RZ, RZ, -R6 ;  /* 0x000000ffff077224 */ /* 0x000fe400078e0a06 */
[----:B------:R-:W-:-:S02]  /*9310*/  IMAD R21, R6, UR18, R21 ;  /* 0x0000001206157c24 */ /* 0x000fc4000f8e0215 */
[----:B------:R-:W-:Y:S01]  /*9320*/  IMAD R20, R7, UR5, R20 ;  /* 0x0000000507147c24 */ /* 0x000fe2000f8e0214 */
[----:B------:R-:W-:Y:S01]  /*9330*/  ULDC UR5, c[0x0][0x600] ;  /* 0x0001800000057ab9 */ /* 0x000fe20000000800 */
[----:B------:R-:W-:Y:S02]  /*9340*/  IMAD R18, R21, UR6, R18 ;  /* 0x0000000615127c24 */ /* 0x000fe4000f8e0212 */
[----:B------:R-:W-:Y:S02]  /*9350*/  IMAD R9, R20, UR5, R9 ;  /* 0x0000000514097c24 */ /* 0x000fe4000f8e0209 */
[----:B------:R-:W-:-:S03]  /*9360*/  IMAD.MOV.U32 R6, RZ, RZ, 0x1 ;  /* 0x00000001ff067424 */ /* 0x000fc600078e00ff */
[----:B------:R-:W-:Y:S02]  /*9370*/  SEL R7, R9, R18, !P4 ;  /* 0x0000001209077207 */ /* 0x000fe40006000000 */
[----:B------:R-:W-:-:S07]  /*9380*/  SEL R18, R18, R9, !P4 ;  /* 0x0000000912127207 */ /* 0x000fce0006000000 */
.L_x_184:
[----:B------:R-:W-:Y:S05]  /*9390*/  BSYNC B1 ;  /* 0x0000000000017941 */ /* 0x000fea0003800000 */
.L_x_183:
[----:B------:R-:W-:-:S13]  /*93a0*/  LOP3.LUT P0, RZ, R6, 0xff, RZ, 0xc0, !PT ;  /* 0x000000ff06ff7812 */ /* 0x000fda000780c0ff */
[----:B------:R-:W-:Y:S05]  /*93b0*/  @P0 BRA `(.L_x_187) ;  /* 0xfffffff400440947 */ /* 0x000fea000383ffff */
[----:B------:R-:W-:Y:S05]  /*93c0*/  BSYNC B0 ;  /* 0x0000000000007941 */ /* 0x000fea0003800000 */
.L_x_176:
[----:B------:R-:W-:-:S03]  /*93d0*/  UMOV UR5, 0xffffffff ;  /* 0xffffffff00057882 */ /* 0x000fc60000000000 */
[----:B------:R-:W-:Y:S05]  /*93e0*/  BRA.DIV UR5, `(.L_x_188) ;  /* 0x0000000a05187947 */ /* 0x000fea000b800000 */
[----:B------:R-:W-:-:S13]  /*93f0*/  ELECT P0, URZ, PT ;  /* 0x00000000003f782f */ /* 0x000fda0003800000 */
.L_x_209:
[----:B------:R-:W-:Y:S04]  /*9400*/  BSSY B0, `(.L_x_189) ;  /* 0x000006a000007945 */ /* 0x000fe80003800000 */
[----:B------:R-:W-:Y:S05]  /*9410*/  @!P0 BRA `(.L_x_190) ;  /* 0x0000000400a08947 */ /* 0x000fea0003800000 */
[----:B------:R-:W-:-:S04]  /*9420*/  LOP3.LUT R4, R4, 0x2, RZ, 0xfc, !PT ;  /* 0x0000000204047812 */ /* 0x000fc800078efcff */
[----:B------:R-:W-:-:S13]  /*9430*/  ISETP.NE.AND P0, PT, R4, 0x3, PT ;  /* 0x000000030400780c */ /* 0x000fda0003f05270 */
[----:B------:R-:W-:Y:S05]  /*9440*/  @!P0 BRA `(.L_x_191) ;  /* 0x0000000000048947 */ /* 0x000fea0003800000 */
[----:B------:R-:W-:Y:S01]  /*9450*/  BPT.TRAP 0x1 ;  /* 0x000000040000795c */ /* 0x000fe20000300000 */
.L_x_191:
[----:B------:R-:W0:Y:S01]  /*9460*/  S2R R3, SR_CgaCtaId ;  /* 0x0000000000037919 */ /* 0x000e220000008800 */
[----:B------:R-:W-:-:S04]  /*9470*/  MOV R0, 0x400 ;  /* 0x0000040000007802 */ /* 0x000fc80000000f00 */
[----:B0-----:R-:W-:Y:S02]  /*9480*/  LEA R0, R3, R0, 0x18 ;  /* 0x0000000003007211 */ /* 0x001fe400078ec0ff */
[----:B------:R-:W-:-:S03]  /*9490*/  SHF.L.U32 R3, R5, 0x1f, RZ ;  /* 0x0000001f05037819 */ /* 0x000fc600000006ff */
[----:B------:R-:W-:-:S04]  /*94a0*/  VIADD R0, R0, 0x58 ;  /* 0x0000005800007836 */ /* 0x000fc80000000000 */
[C---:B------:R-:W-:Y:S02]  /*94b0*/  IMAD R6, R17.reuse, 0x8, R0 ;  /* 0x0000000811067824 */ /* 0x040fe400078e0200 */
[----:B------:R-:W-:Y:S02]  /*94c0*/  VIADD R17, R17, 0x1 ;  /* 0x0000000111117836 */ /* 0x000fe40000000000 */
[----:B------:R-:W0:Y:S03]  /*94d0*/  SYNCS.PHASECHK.TRANS64.TRYWAIT P0, [R6+URZ], R3 ;  /* 0x00000003060075a7 */ /* 0x000e26000800017f */
[----:B------:R-:W-:-:S04]  /*94e0*/  ISETP.NE.AND P1, PT, R17, 0xb, PT ;  /* 0x0000000b1100780c */ /* 0x000fc80003f25270 */
[----:B------:R-:W-:Y:S02]  /*94f0*/  SEL R2, RZ, 0x1, P1 ;  /* 0x00000001ff027807 */ /* 0x000fe40000800000 */
[----:B------:R-:W-:Y:S02]  /*9500*/  SEL R17, R17, RZ, P1 ;  /* 0x000000ff11117207 */ /* 0x000fe40000800000 */
[----:B------:R-:W-:-:S03]  /*9510*/  LOP3.LUT R8, R5, R2, RZ, 0x3c, !PT ;  /* 0x0000000205087212 */ /* 0x000fc600078e3cff */
[----:B------:R-:W-:Y:S01]  /*9520*/  IMAD R7, R17, 0x8, R0 ;  /* 0x0000000811077824 */ /* 0x000fe200078e0200 */
[----:B------:R-:W-:Y:S01]  /*9530*/  SHF.L.U32 R4, R8, 0x1f, RZ ;  /* 0x0000001f08047819 */ /* 0x000fe200000006ff */
[----:B0-----:R-:W-:Y:S06]  /*9540*/  @!P0 BRA `(.L_x_192) ;  /* 0x0000000400e08947 */ /* 0x001fec0003800000 */
.L_x_210:
[----:B------:R-:W1:Y:S01]  /*9550*/  SYNCS.PHASECHK.TRANS64.TRYWAIT P0, [R7+URZ], R4 ;  /* 0x00000004070075a7 */ /* 0x000e62000800017f */
[----:B------:R-:W-:-:S05]  /*9560*/  VIADD R2, R17, 0x1 ;  /* 0x0000000111027836 */ /* 0x000fca0000000000 */
[----:B------:R-:W-:-:S04]  /*9570*/  ISETP.NE.AND P1, PT, R2, 0xb, PT ;  /* 0x0000000b0200780c */ /* 0x000fc80003f25270 */
[----:B0-----:R-:W-:Y:S02]  /*9580*/  SEL R3, RZ, 0x1, P1 ;  /* 0x00000001ff037807 */ /* 0x001fe40000800000 */
[----:B------:R-:W-:Y:S02]  /*9590*/  SEL R9, R2, RZ, P1 ;  /* 0x000000ff02097207 */ /* 0x000fe40000800000 */
[----:B------:R-:W-:-:S03]  /*95a0*/  LOP3.LUT R8, R8, R3, RZ, 0x3c, !PT ;  /* 0x0000000308087212 */ /* 0x000fc600078e3cff */
[----:B------:R-:W-:Y:S01]  /*95b0*/  IMAD R6, R9, 0x8, R0 ;  /* 0x0000000809067824 */ /* 0x000fe200078e0200 */
[----:B------:R-:W-:Y:S01]  /*95c0*/  SHF.L.U32 R5, R8, 0x1f, RZ ;  /* 0x0000001f08057819 */ /* 0x000fe200000006ff */
[----:B-1----:R-:W-:Y:S06]  /*95d0*/  @!P0 BRA `(.L_x_193) ;  /* 0x0000000400d08947 */ /* 0x002fec0003800000 */
.L_x_211:
[----:B------:R-:W1:Y:S01]  /*95e0*/  SYNCS.PHASECHK.TRANS64.TRYWAIT P0, [R6+URZ], R5 ;  /* 0x00000005060075a7 */ /* 0x000e62000800017f */
[----:B------:R-:W-:-:S05]  /*95f0*/  VIADD R2, R9, 0x1 ;  /* 0x0000000109027836 */ /* 0x000fca0000000000 */
[----:B------:R-:W-:-:S04]  /*9600*/  ISETP.NE.AND P1, PT, R2, 0xb, PT ;  /* 0x0000000b0200780c */ /* 0x000fc80003f25270 */
[----:B------:R-:W-:Y:S02]  /*9610*/  SEL R3, RZ, 0x1, P1 ;  /* 0x00000001ff037807 */ /* 0x000fe40000800000 */
[----:B0-----:R-:W-:Y:S02]  /*9620*/  SEL R7, R2, RZ, P1 ;  /* 0x000000ff02077207 */ /* 0x001fe40000800000 */
[----:B------:R-:W-:-:S03]  /*9630*/  LOP3.LUT R8, R8, R3, RZ, 0x3c, !PT ;  /* 0x0000000308087212 */ /* 0x000fc600078e3cff */
[----:B------:R-:W-:Y:S01]  /*9640*/  IMAD R9, R7, 0x8, R0 ;  /* 0x0000000807097824 */ /* 0x000fe200078e0200 */
[----:B------:R-:W-:Y:S01]  /*9650*/  SHF.L.U32 R4, R8, 0x1f, RZ ;  /* 0x0000001f08047819 */ /* 0x000fe200000006ff */
[----:B-1----:R-:W-:Y:S06]  /*9660*/  @!P0 BRA `(.L_x_194) ;  /* 0x0000000400c08947 */ /* 0x002fec0003800000 */
.L_x_212:
[----:B------:R-:W1:Y:S01]  /*9670*/  SYNCS.PHASECHK.TRANS64.TRYWAIT P0, [R9+URZ], R4 ;  /* 0x00000004090075a7 */ /* 0x000e62000800017f */
[----:B------:R-:W-:-:S05]  /*9680*/  VIADD R2, R7, 0x1 ;  /* 0x0000000107027836 */ /* 0x000fca0000000000 */
[----:B------:R-:W-:-:S04]  /*9690*/  ISETP.NE.AND P1, PT, R2, 0xb, PT ;  /* 0x0000000b0200780c */ /* 0x000fc80003f25270 */
[----:B------:R-:W-:Y:S02]  /*96a0*/  SEL R3, RZ, 0x1, P1 ;  /* 0x00000001ff037807 */ /* 0x000fe40000800000 */
[----:B------:R-:W-:Y:S02]  /*96b0*/  SEL R7, R2, RZ, P1 ;  /* 0x000000ff02077207 */ /* 0x000fe40000800000 */
[----:B------:R-:W-:-:S03]  /*96c0*/  LOP3.LUT R8, R8, R3, RZ, 0x3c, !PT ;  /* 0x0000000308087212 */ /* 0x000fc600078e3cff */
[----:B0-----:R-:W-:Y:S01]  /*96d0*/  IMAD R6, R7, 0x8, R0 ;  /* 0x0000000807067824 */ /* 0x001fe200078e0200 */
[----:B------:R-:W-:Y:S01]  /*96e0*/  SHF.L.U32 R5, R8, 0x1f, RZ ;  /* 0x0000001f08057819 */ /* 0x000fe200000006ff */
[----:B-1----:R-:W-:Y:S06]  /*96f0*/  @!P0 BRA `(.L_x_195) ;  /* 0x0000000400b08947 */ /* 0x002fec0003800000 */
.L_x_213:
        /* <DEDUP_REMOVED lines=9> */
.L_x_214:
        /* <DEDUP_REMOVED lines=9> */
.L_x_215:
        /* <DEDUP_REMOVED lines=9> */
.L_x_216:
[----:B------:R-:W1:Y:S01]  /*98b0*/  SYNCS.PHASECHK.TRANS64.TRYWAIT P0, [R9+URZ], R4 ;  /* 0x00000004090075a7 */ /* 0x000e62000800017f */
[----:B------:R-:W-:-:S05]  /*98c0*/  VIADD R2, R7, 0x1 ;  /* 0x0000000107027836 */ /* 0x000fca0000000000 */
[----:B------:R-:W-:-:S04]  /*98d0*/  ISETP.NE.AND P1, PT, R2, 0xb, PT ;  /* 0x0000000b0200780c */ /* 0x000fc80003f25270 */
[----:B------:R-:W-:Y:S02]  /*98e0*/  SEL R3, RZ, 0x1, P1 ;  /* 0x00000001ff037807 */ /* 0x000fe40000800000 */
[----:B------:R-:W-:Y:S02]  /*98f0*/  SEL R7, R2, RZ, P1 ;  /* 0x000000ff02077207 */ /* 0x000fe40000800000 */
[----:B------:R-:W-:-:S03]  /*9900*/  LOP3.LUT R8, R8, R3, RZ, 0x3c, !PT ;  /* 0x0000000308087212 */ /* 0x000fc600078e3cff */
[----:B------:R-:W-:Y:S01]  /*9910*/  IMAD R10, R7, 0x8, R0 ;  /* 0x00000008070a7824 */ /* 0x000fe200078e0200 */
[----:B0-----:R-:W-:Y:S01]  /*9920*/  SHF.L.U32 R5, R8, 0x1f, RZ ;  /* 0x0000001f08057819 */ /* 0x001fe200000006ff */
[----:B-1----:R-:W-:Y:S06]  /*9930*/  @!P0 BRA `(.L_x_199) ;  /* 0x0000000400708947 */ /* 0x002fec0003800000 */
.L_x_217:
[----:B------:R-:W1:Y:S01]  /*9940*/  SYNCS.PHASECHK.TRANS64.TRYWAIT P0, [R10+URZ], R5 ;  /* 0x000000050a0075a7 */ /* 0x000e62000800017f */
[----:B------:R-:W-:-:S05]  /*9950*/  VIADD R2, R7, 0x1 ;  /* 0x0000000107027836 */ /* 0x000fca0000000000 */
[----:B------:R-:W-:-:S04]  /*9960*/  ISETP.NE.AND P1, PT, R2, 0xb, PT ;  /* 0x0000000b0200780c */ /* 0x000fc80003f25270 */
[----:B------:R-:W-:Y:S02]  /*9970*/  SEL R3, RZ, 0x1, P1 ;  /* 0x00000001ff037807 */ /* 0x000fe40000800000 */
[----:B------:R-:W-:Y:S02]  /*9980*/  SEL R7, R2, RZ, P1 ;  /* 0x000000ff02077207 */ /* 0x000fe40000800000 */
[----:B0-----:R-:W-:-:S03]  /*9990*/  LOP3.LUT R9, R8, R3, RZ, 0x3c, !PT ;  /* 0x0000000308097212 */ /* 0x001fc600078e3cff */
[----:B------:R-:W-:Y:S01]  /*99a0*/  IMAD R11, R7, 0x8, R0 ;  /* 0x00000008070b7824 */ /* 0x000fe200078e0200 */
[----:B------:R-:W-:Y:S01]  /*99b0*/  SHF.L.U32 R6, R9, 0x1f, RZ ;  /* 0x0000001f09067819 */ /* 0x000fe200000006ff */
[----:B-1----:R-:W-:Y:S06]  /*99c0*/  @!P0 BRA `(.L_x_200) ;  /* 0x0000000400608947 */ /* 0x002fec0003800000 */
.L_x_218:
[----:B------:R-:W1:Y:S01]  /*99d0*/  SYNCS.PHASECHK.TRANS64.TRYWAIT P0, [R11+URZ], R6 ;  /* 0x000000060b0075a7 */ /* 0x000e62000800017f */
[----:B------:R-:W-:-:S05]  /*99e0*/  VIADD R2, R7, 0x1 ;  /* 0x0000000107027836 */ /* 0x000fca0000000000 */
[----:B------:R-:W-:-:S04]  /*99f0*/  ISETP.NE.AND P1, PT, R2, 0xb, PT ;  /* 0x0000000b0200780c */ /* 0x000fc80003f25270 */
[----:B------:R-:W-:Y:S02]  /*9a00*/  SEL R4, RZ, 0x1, P1 ;  /* 0x00000001ff047807 */ /* 0x000fe40000800000 */
[----:B------:R-:W-:Y:S02]  /*9a10*/  SEL R3, R2, RZ, P1 ;  /* 0x000000ff02037207 */ /* 0x000fe40000800000 */
[----:B------:R-:W-:Y:S01]  /*9a20*/  LOP3.LUT R4, R9, R4, RZ, 0x3c, !PT ;  /* 0x0000000409047212 */ /* 0x000fe200078e3cff */
[----:B-1----:R-:W-:Y:S06]  /*9a30*/  @!P0 BRA `(.L_x_201) ;  /* 0x0000000400588947 */ /* 0x002fec0003800000 */
.L_x_219:
[----:B------:R-:W-:Y:S01]  /*9a40*/  IMAD R3, R3, 0x8, R0 ;  /* 0x0000000803037824 */ /* 0x000fe200078e0200 */
[----:B------:R-:W-:-:S07]  /*9a50*/  SHF.L.U32 R0, R4, 0x1f, RZ ;  /* 0x0000001f04007819 */ /* 0x000fce00000006ff */
.L_x_202:
[----:B--2---:R2:W3:Y:S02]  /*9a60*/  SYNCS.PHASECHK.TRANS64.TRYWAIT P0, [R3+URZ], R0 ;  /* 0x00000000030075a7 */ /* 0x0044e4000800017f */
[----:B---3--:R-:W-:Y:S05]  /*9a70*/  @!P0 NANOSLEEP.SYNCS 0x989680 ;  /* 0x009896800000895d */ /* 0x008fea0003900000 */
[----:B------:R-:W3:Y:S02]  /*9a80*/  @!P0 SYNCS.PHASECHK.TRANS64 P0, [R3+URZ], R0 ;  /* 0x00000000030085a7 */ /* 0x000ee4000800007f */
[----:B---3--:R-:W-:Y:S05]  /*9a90*/  @!P0 BRA `(.L_x_202) ;  /* 0xfffffffc00f08947 */ /* 0x008fea000383ffff */
.L_x_190:
[----:B------:R-:W-:Y:S05]  /*9aa0*/  BSYNC B0 ;  /* 0x0000000000007941 */ /* 0x000fea0003800000 */
.L_x_189:
[----:B------:R-:W-:Y:S05]  /*9ab0*/  EXIT ;  /* 0x000000000000794d */ /* 0x000fea0003800000 */
.L_x_22:
[----:B-1----:R-:W-:-:S04]  /*9ac0*/  IMAD.U32 R12, RZ, RZ, UR6 ;  /* 0x00000006ff0c7e24 */ /* 0x002fc8000f8e00ff */
[----:B------:R1:W4:Y:S03]  /*9ad0*/  SYNCS.PHASECHK.TRANS64.TRYWAIT P1, [R12+URZ], R11 ;  /* 0x0000000b0c0075a7 */ /* 0x000326000802017f */
[----:B----4-:R-:W-:Y:S05]  /*9ae0*/  @!P1 NANOSLEEP.SYNCS 0x989680 ;  /* 0x009896800000995d */ /* 0x010fea0003900000 */
[----:B------:R-:W4:Y:S02]  /*9af0*/  @!P1 SYNCS.PHASECHK.TRANS64 P1, [R12+URZ], R11 ;  /* 0x0000000b0c0095a7 */ /* 0x000f24000802007f */
[----:B----4-:R-:W-:Y:S05]  /*9b00*/  @!P1 BRA `(.L_x_22) ;  /* 0xfffffffc00ec9947 */ /* 0x010fea000383ffff */
[----:B------:R-:W-:Y:S05]  /*9b10*/  BRA `(.L_x_21) ;  /* 0xffffff7c00587947 */ /* 0x000fea000383ffff */
.L_x_28:
[----:B-1----:R-:W-:-:S04]  /*9b20*/  IMAD.U32 R14, RZ, RZ, UR12 ;  /* 0x0000000cff0e7e24 */ /* 0x002fc8000f8e00ff */
[----:B------:R1:W4:Y:S03]  /*9b30*/  SYNCS.PHASECHK.TRANS64.TRYWAIT P1, [R14+URZ], R13 ;  /* 0x0000000d0e0075a7 */ /* 0x000326000802017f */
[----:B----4-:R-:W-:Y:S05]  /*9b40*/  @!P1 NANOSLEEP.SYNCS 0x989680 ;  /* 0x009896800000995d */ /* 0x010fea0003900000 */
[----:B------:R-:W4:Y:S02]  /*9b50*/  @!P1 SYNCS.PHASECHK.TRANS64 P1, [R14+URZ], R13 ;  /* 0x0000000d0e0095a7 */ /* 0x000f24000802007f */
[----:B----4-:R-:W-:Y:S05]  /*9b60*/  @!P1 BRA `(.L_x_28) ;  /* 0xfffffffc00ec9947 */ /* 0x010fea000383ffff */
[----:B------:R-:W-:Y:S05]  /*9b70*/  BRA `(.L_x_27) ;  /* 0xffffff8400c07947 */ /* 0x000fea000383ffff */
.L_x_177:
[----:B------:R-:W-:Y:S01]  /*9b80*/  BSSY B1, `(.L_x_203) ;  /* 0x0000006000017945 */ /* 0x000fe20003800000 */
[----:B------:R-:W-:-:S07]  /*9b90*/  IMAD.MOV.U32 R6, RZ, RZ, -0x1 ;  /* 0xffffffffff067424 */ /* 0x000fce00078e00ff */
[----:B------:R-:W-:Y:S05]  /*9ba0*/  WARPSYNC.COLLECTIVE R6, `(.L_x_204) ;  /* 0x00000000060c7348 */ /* 0x000fea0003c00000 */
[----:B------:R-:W-:Y:S02]  /*9bb0*/  ELECT P0, UR62, PT ;  /* 0x00000000003e782f */ /* 0x000fe40003800000 */
[----:B------:R-:W-:Y:S01]  /*9bc0*/  MOV R6, UR62 ;  /* 0x0000003e00067c02 */ /* 0x000fe20008000f00 */
[----:B------:R-:W-:Y:S10]  /*9bd0*/  ENDCOLLECTIVE ;  /* 0x000000000000791b */ /* 0x000ff40003800000 */
.L_x_204:
[----:B------:R-:W-:Y:S05]  /*9be0*/  BSYNC B1 ;  /* 0x0000000000017941 */ /* 0x000fea0003800000 */
.L_x_203:
[----:B------:R-:W-:Y:S05]  /*9bf0*/  BRA `(.L_x_205) ;  /* 0xffffffec00407947 */ /* 0x000fea000383ffff */
.L_x_180:
[----:B0-----:R0:W1:Y:S02]  /*9c00*/  SYNCS.PHASECHK.TRANS64.TRYWAIT P0, [R18+URZ+0x58], R9 ;  /* 0x00005809120075a7 */ /* 0x001064000800017f */
[----:B-1----:R-:W-:Y:S05]  /*9c10*/  @!P0 NANOSLEEP.SYNCS 0x989680 ;  /* 0x009896800000895d */ /* 0x002fea0003900000 */
[----:B------:R-:W1:Y:S02]  /*9c20*/  @!P0 SYNCS.PHASECHK.TRANS64 P0, [R18+URZ+0x58], R9 ;  /* 0x00005809120085a7 */ /* 0x000e64000800007f */
[----:B-1----:R-:W-:Y:S05]  /*9c30*/  @!P0 BRA `(.L_x_180) ;  /* 0xfffffffc00f08947 */ /* 0x002fea000383ffff */
[----:B------:R-:W-:Y:S05]  /*9c40*/  BRA `(.L_x_206) ;  /* 0xffffffec00807947 */ /* 0x000fea000383ffff */
.L_x_188:
[----:B------:R-:W-:Y:S01]  /*9c50*/  BSSY B0, `(.L_x_207) ;  /* 0x0000006000007945 */ /* 0x000fe20003800000 */
[----:B------:R-:W-:-:S07]  /*9c60*/  IMAD.MOV.U32 R6, RZ, RZ, -0x1 ;  /* 0xffffffffff067424 */ /* 0x000fce00078e00ff */
[----:B------:R-:W-:Y:S05]  /*9c70*/  WARPSYNC.COLLECTIVE R6, `(.L_x_208) ;  /* 0x00000000060c7348 */ /* 0x000fea0003c00000 */
[----:B------:R-:W-:Y:S02]  /*9c80*/  ELECT P0, UR62, PT ;  /* 0x00000000003e782f */ /* 0x000fe40003800000 */
[----:B------:R-:W-:Y:S01]  /*9c90*/  MOV R6, UR62 ;  /* 0x0000003e00067c02 */ /* 0x000fe20008000f00 */
[----:B------:R-:W-:Y:S10]  /*9ca0*/  ENDCOLLECTIVE ;  /* 0x000000000000791b */ /* 0x000ff40003800000 */
.L_x_208:
[----:B------:R-:W-:Y:S05]  /*9cb0*/  BSYNC B0 ;  /* 0x0000000000007941 */ /* 0x000fea0003800000 */
.L_x_207:
[----:B------:R-:W-:Y:S05]  /*9cc0*/  BRA `(.L_x_209) ;  /* 0xfffffff400cc7947 */ /* 0x000fea000383ffff */
.L_x_192:
[----:B0-----:R0:W1:Y:S02]  /*9cd0*/  SYNCS.PHASECHK.TRANS64.TRYWAIT P0, [R6+URZ], R3 ;  /* 0x00000003060075a7 */ /* 0x001064000800017f */
[----:B-1----:R-:W-:Y:S05]  /*9ce0*/  @!P0 NANOSLEEP.SYNCS 0x989680 ;  /* 0x009896800000895d */ /* 0x002fea0003900000 */
[----:B------:R-:W1:Y:S02]  /*9cf0*/  @!P0 SYNCS.PHASECHK.TRANS64 P0, [R6+URZ], R3 ;  /* 0x00000003060085a7 */ /* 0x000e64000800007f */
[----:B-1----:R-:W-:Y:S05]  /*9d00*/  @!P0 BRA `(.L_x_192) ;  /* 0xfffffffc00f08947 */ /* 0x002fea000383ffff */
[----:B------:R-:W-:Y:S05]  /*9d10*/  BRA `(.L_x_210) ;  /* 0xfffffff8000c7947 */ /* 0x000fea000383ffff */
.L_x_193:
[----:B0-----:R0:W1:Y:S02]  /*9d20*/  SYNCS.PHASECHK.TRANS64.TRYWAIT P0, [R7+URZ], R4 ;  /* 0x00000004070075a7 */ /* 0x001064000800017f */
[----:B-1----:R-:W-:Y:S05]  /*9d30*/  @!P0 NANOSLEEP.SYNCS 0x989680 ;  /* 0x009896800000895d */ /* 0x002fea0003900000 */
[----:B------:R-:W1:Y:S02]  /*9d40*/  @!P0 SYNCS.PHASECHK.TRANS64 P0, [R7+URZ], R4 ;  /* 0x00000004070085a7 */ /* 0x000e64000800007f */
[----:B-1----:R-:W-:Y:S05]  /*9d50*/  @!P0 BRA `(.L_x_193) ;  /* 0xfffffffc00f08947 */ /* 0x002fea000383ffff */
[----:B------:R-:W-:Y:S05]  /*9d60*/  BRA `(.L_x_211) ;  /* 0xfffffff8001c7947 */ /* 0x000fea000383ffff */
.L_x_194:
[----:B0-----:R0:W1:Y:S02]  /*9d70*/  SYNCS.PHASECHK.TRANS64.TRYWAIT P0, [R6+URZ], R5 ;  /* 0x00000005060075a7 */ /* 0x001064000800017f */
[----:B-1----:R-:W-:Y:S05]  /*9d80*/  @!P0 NANOSLEEP.SYNCS 0x989680 ;  /* 0x009896800000895d */ /* 0x002fea0003900000 */
[----:B------:R-:W1:Y:S02]  /*9d90*/  @!P0 SYNCS.PHASECHK.TRANS64 P0, [R6+URZ], R5 ;  /* 0x00000005060085a7 */ /* 0x000e64000800007f */
[----:B-1----:R-:W-:Y:S05]  /*9da0*/  @!P0 BRA `(.L_x_194) ;  /* 0xfffffffc00f08947 */ /* 0x002fea000383ffff */
[----:B------:R-:W-:Y:S05]  /*9db0*/  BRA `(.L_x_212) ;  /* 0xfffffff8002c7947 */ /* 0x000fea000383ffff */
.L_x_195:
[----:B0-----:R0:W1:Y:S02]  /*9dc0*/  SYNCS.PHASECHK.TRANS64.TRYWAIT P0, [R9+URZ], R4 ;  /* 0x00000004090075a7 */ /* 0x001064000800017f */
[----:B-1----:R-:W-:Y:S05]  /*9dd0*/  @!P0 NANOSLEEP.SYNCS 0x989680 ;  /* 0x009896800000895d */ /* 0x002fea0003900000 */
[----:B------:R-:W1:Y:S02]  /*9de0*/  @!P0 SYNCS.PHASECHK.TRANS64 P0, [R9+URZ], R4 ;  /* 0x00000004090085a7 */ /* 0x000e64000800007f */
[----:B-1----:R-:W-:Y:S05]  /*9df0*/  @!P0 BRA `(.L_x_195) ;  /* 0xfffffffc00f08947 */ /* 0x002fea000383ffff */
[----:B------:R-:W-:Y:S05]  /*9e00*/  BRA `(.L_x_213) ;  /* 0xfffffff8003c7947 */ /* 0x000fea000383ffff */
.L_x_196:
[----:B0-----:R0:W1:Y:S02]  /*9e10*/  SYNCS.PHASECHK.TRANS64.TRYWAIT P0, [R6+URZ], R5 ;  /* 0x00000005060075a7 */ /* 0x001064000800017f */
[----:B-1----:R-:W-:Y:S05]  /*9e20*/  @!P0 NANOSLEEP.SYNCS 0x989680 ;  /* 0x009896800000895d */ /* 0x002fea0003900000 */
[----:B------:R-:W1:Y:S02]  /*9e30*/  @!P0 SYNCS.PHASECHK.TRANS64 P0, [R6+URZ], R5 ;  /* 0x00000005060085a7 */ /* 0x000e64000800007f */
[----:B-1----:R-:W-:Y:S05]  /*9e40*/  @!P0 BRA `(.L_x_196) ;  /* 0xfffffffc00f08947 */ /* 0x002fea000383ffff */
[----:B------:R-:W-:Y:S05]  /*9e50*/  BRA `(.L_x_214) ;  /* 0xfffffff8004c7947 */ /* 0x000fea000383ffff */
.L_x_197:
[----:B0-----:R0:W1:Y:S02]  /*9e60*/  SYNCS.PHASECHK.TRANS64.TRYWAIT P0, [R9+URZ], R4 ;  /* 0x00000004090075a7 */ /* 0x001064000800017f */
[----:B-1----:R-:W-:Y:S05]  /*9e70*/  @!P0 NANOSLEEP.SYNCS 0x989680 ;  /* 0x009896800000895d */ /* 0x002fea0003900000 */
[----:B------:R-:W1:Y:S02]  /*9e80*/  @!P0 SYNCS.PHASECHK.TRANS64 P0, [R9+URZ], R4 ;  /* 0x00000004090085a7 */ /* 0x000e64000800007f */
[----:B-1----:R-:W-:Y:S05]  /*9e90*/  @!P0 BRA `(.L_x_197) ;  /* 0xfffffffc00f08947 */ /* 0x002fea000383ffff */
[----:B------:R-:W-:Y:S05]  /*9ea0*/  BRA `(.L_x_215) ;  /* 0xfffffff8005c7947 */ /* 0x000fea000383ffff */
.L_x_198:
[----:B0-----:R0:W1:Y:S02]  /*9eb0*/  SYNCS.PHASECHK.TRANS64.TRYWAIT P0, [R6+URZ], R5 ;  /* 0x00000005060075a7 */ /* 0x001064000800017f */
[----:B-1----:R-:W-:Y:S05]  /*9ec0*/  @!P0 NANOSLEEP.SYNCS 0x989680 ;  /* 0x009896800000895d */ /* 0x002fea0003900000 */
[----:B------:R-:W1:Y:S02]  /*9ed0*/  @!P0 SYNCS.PHASECHK.TRANS64 P0, [R6+URZ], R5 ;  /* 0x00000005060085a7 */ /* 0x000e64000800007f */
[----:B-1----:R-:W-:Y:S05]  /*9ee0*/  @!P0 BRA `(.L_x_198) ;  /* 0xfffffffc00f08947 */ /* 0x002fea000383ffff */
[----:B------:R-:W-:Y:S05]  /*9ef0*/  BRA `(.L_x_216) ;  /* 0xfffffff8006c7947 */ /* 0x000fea000383ffff */
.L_x_199:
[----:B0-----:R0:W1:Y:S02]  /*9f00*/  SYNCS.PHASECHK.TRANS64.TRYWAIT P0, [R9+URZ], R4 ;  /* 0x00000004090075a7 */ /* 0x001064000800017f */
[----:B-1----:R-:W-:Y:S05]  /*9f10*/  @!P0 NANOSLEEP.SYNCS 0x989680 ;  /* 0x009896800000895d */ /* 0x002fea0003900000 */
[----:B------:R-:W1:Y:S02]  /*9f20*/  @!P0 SYNCS.PHASECHK.TRANS64 P0, [R9+URZ], R4 ;  /* 0x00000004090085a7 */ /* 0x000e64000800007f */
[----:B-1----:R-:W-:Y:S05]  /*9f30*/  @!P0 BRA `(.L_x_199) ;  /* 0xfffffffc00f08947 */ /* 0x002fea000383ffff */
[----:B------:R-:W-:Y:S05]  /*9f40*/  BRA `(.L_x_217) ;  /* 0xfffffff8007c7947 */ /* 0x000fea000383ffff */
.L_x_200:
[----:B0-----:R0:W1:Y:S02]  /*9f50*/  SYNCS.PHASECHK.TRANS64.TRYWAIT P0, [R10+URZ], R5 ;  /* 0x000000050a0075a7 */ /* 0x001064000800017f */
[----:B-1----:R-:W-:Y:S05]  /*9f60*/  @!P0 NANOSLEEP.SYNCS 0x989680 ;  /* 0x009896800000895d */ /* 0x002fea0003900000 */
[----:B------:R-:W1:Y:S02]  /*9f70*/  @!P0 SYNCS.PHASECHK.TRANS64 P0, [R10+URZ], R5 ;  /* 0x000000050a0085a7 */ /* 0x000e64000800007f */
[----:B-1----:R-:W-:Y:S05]  /*9f80*/  @!P0 BRA `(.L_x_200) ;  /* 0xfffffffc00f08947 */ /* 0x002fea000383ffff */
[----:B------:R-:W-:Y:S05]  /*9f90*/  BRA `(.L_x_218) ;  /* 0xfffffff8008c7947 */ /* 0x000fea000383ffff */
.L_x_201:
[----:B-1----:R1:W2:Y:S02]  /*9fa0*/  SYNCS.PHASECHK.TRANS64.TRYWAIT P0, [R11+URZ], R6 ;  /* 0x000000060b0075a7 */ /* 0x0022a4000800017f */
[----:B--2---:R-:W-:Y:S05]  /*9fb0*/  @!P0 NANOSLEEP.SYNCS 0x989680 ;  /* 0x009896800000895d */ /* 0x004fea0003900000 */
[----:B------:R-:W2:Y:S02]  /*9fc0*/  @!P0 SYNCS.PHASECHK.TRANS64 P0, [R11+URZ], R6 ;  /* 0x000000060b0085a7 */ /* 0x000ea4000800007f */
[----:B--2---:R-:W-:Y:S05]  /*9fd0*/  @!P0 BRA `(.L_x_201) ;  /* 0xfffffffc00f08947 */ /* 0x004fea000383ffff */
[----:B------:R-:W-:Y:S05]  /*9fe0*/  BRA `(.L_x_219) ;  /* 0xfffffff800947947 */ /* 0x000fea000383ffff */
.L_x_220:
[----:B------:R-:W-:-:S00]  /*9ff0*/  BRA `(.L_x_220) ;  /* 0xfffffffc00fc7947 */ /* 0x000fc0000383ffff */
[----:B------:R-:W-:-:S00]  /*a000*/  NOP ;  /* 0x0000000000007918 */ /* 0x000fc00000000000 */
[----:B------:R-:W-:-:S00]  /*a010*/  NOP ;  /* 0x0000000000007918 */ /* 0x000fc00000000000 */
[----:B------:R-:W-:-:S00]  /*a020*/  NOP ;  /* 0x0000000000007918 */ /* 0x000fc00000000000 */
[----:B------:R-:W-:-:S00]  /*a030*/  NOP ;  /* 0x0000000000007918 */ /* 0x000fc00000000000 */
[----:B------:R-:W-:-:S00]  /*a040*/  NOP ;  /* 0x0000000000007918 */ /* 0x000fc00000000000 */
[----:B------:R-:W-:-:S00]  /*a050*/  NOP ;  /* 0x0000000000007918 */ /* 0x000fc00000000000 */
[----:B------:R-:W-:-:S00]  /*a060*/  NOP ;  /* 0x0000000000007918 */ /* 0x000fc00000000000 */
[----:B------:R-:W-:-:S00]  /*a070*/  NOP ;  /* 0x0000000000007918 */ /* 0x000fc00000000000 */
.L_x_221:


//--------------------- .nv.shared._ZN7cutlass13device_kernelINS_4gemm6kernel13GemmUniversalIN4cute5tupleIJiiiiEEENS1_10collective13CollectiveMmaINS1_37MainloopSm90TmaGmmaWarpSpecializedFP8ILi11ENS5_IJNS4_1CILi1EEENSA_ILi2EEESB_EEENS1_35KernelTmaWarpSpecializedCooperativeEEENS5_IJNSA_ILi256EEENSA_ILi64EEESH_EEENS_12float_e5m2_tENS5_IJlSB_lEEESJ_SK_NS4_8TiledMMAINS4_8MMA_AtomIJNS4_4SM904GMMA30MMA_64x64x32_F32E5M2E5M2_SS_TNILNSO_7ScaleInE1ELSQ_1EEEEEENS4_6LayoutINS5_IJSC_SB_SB_EEENS5_IJSB_NSA_ILi0EEESV_EEEEENS5_IJNS4_10UnderscoreESY_SY_EEEEENS4_23SM90_TMA_LOAD_MULTICASTENS4_14ComposedLayoutINS4_7SwizzleILi2ELi4ELi3EEENS4_18smem_ptr_flag_bitsILi8EEENST_INS5_IJNSA_ILi8EEESH_EEENS5_IJSH_SB_EEEEEEEvNS4_8identityENS4_13SM90_TMA_LOADES1B_vS1C_EENS_8epilogue10collective6detail29Sm90TmaWarpSpecializedAdapterINS1G_15DefaultEpilogueISJ_SK_SK_NS1F_6thread17LinearCombinationISJ_Li1EffLNS1K_9ScaleType4KindE0ELNS_15FloatRoundStyleE2ESJ_EENS1_15EpilogueDefaultEEEEEvvEEEEvNT_6ParamsE --------------------------
	.section	.nv.shared._ZN7cutlass13device_kernelINS_4gemm6kernel13GemmUniversalIN4cute5tupleIJiiiiEEENS1_10collective13CollectiveMmaINS1_37MainloopSm90TmaGmmaWarpSpecializedFP8ILi11ENS5_IJNS4_1CILi1EEENSA_ILi2EEESB_EEENS1_35KernelTmaWarpSpecializedCooperativeEEENS5_IJNSA_ILi256EEENSA_ILi64EEESH_EEENS_12float_e5m2_tENS5_IJlSB_lEEESJ_SK_NS4_8TiledMMAINS4_8MMA_AtomIJNS4_4SM904GMMA30MMA_64x64x32_F32E5M2E5M2_SS_TNILNSO_7ScaleInE1ELSQ_1EEEEEENS4_6LayoutINS5_IJSC_SB_SB_EEENS5_IJSB_NSA_ILi0EEESV_EEEEENS5_IJNS4_10UnderscoreESY_SY_EEEEENS4_23SM90_TMA_LOAD_MULTICASTENS4_14ComposedLayoutINS4_7SwizzleILi2ELi4ELi3EEENS4_18smem_ptr_flag_bitsILi8EEENST_INS5_IJNSA_ILi8EEESH_EEENS5_IJSH_SB_EEEEEEEvNS4_8identityENS4_13SM90_TMA_LOADES1B_vS1C_EENS_8epilogue10collective6detail29Sm90TmaWarpSpecializedAdapterINS1G_15DefaultEpilogueISJ_SK_SK_NS1F_6thread17LinearCombinationISJ_Li1EffLNS1K_9ScaleType4KindE0ELNS_15FloatRoundStyleE2ESJ_EENS1_15EpilogueDefaultEEEEEvvEEEEvNT_6ParamsE,"aw",@nobits
	.sectionflags	@""
	.align	16
	.zero		1024


//--------------------- .nv.shared.reserved.0     --------------------------
	.section	.nv.shared.reserved.0,"aw",@nobits
	.weak		__nv_reservedSMEM_offset_0_alias
	.size		__nv_reservedSMEM_offset_0_alias, 0, 0
	.other		__nv_reservedSMEM_offset_0_alias,@"STO_CUDA_RESERVED_SHARED STV_DEFAULT"
__nv_reservedSMEM_offset_0_alias:
	.zero		0


//--------------------- .nv.global                --------------------------
	.section	.nv.global,"aw",@nobits
.nv.global:
	.type		_ZN40_INTERNAL_5a573554_4_k_cu_716a3ea5_296054cute1_E,@object
	.size		_ZN40_INTERNAL_5a573554_4_k_cu_716a3ea5_296054cute1_E,(_ZN40_INTERNAL_5a573554_4_k_cu_716a3ea5_296054cuda3std3__45__cpo6cbeginE - _ZN40_INTERNAL_5a573554_4_k_cu_716a3ea5_296054cute1_E)
_ZN40_INTERNAL_5a573554_4_k_cu_716a3ea5_296054cute1_E:
	.zero		1
	.type		_ZN40_INTERNAL_5a573554_4_k_cu_716a3ea5_296054cuda3std3__45__cpo6cbeginE,@object
	.size		_ZN40_INTERNAL_5a573554_4_k_cu_716a3ea5_296054cuda3std3__45__cpo6cbeginE,(_ZN40_INTERNAL_5a573554_4_k_cu_716a3ea5_296054cuda3std3__48in_placeE - _ZN40_INTERNAL_5a573554_4_k_cu_716a3ea5_296054cuda3std3__45__cpo6cbeginE)
_ZN40_INTERNAL_5a573554_4_k_cu_716a3ea5_296054cuda3std3__45__cpo6cbeginE:
	.zero		1
	.type		_ZN40_INTERNAL_5a573554_4_k_cu_716a3ea5_296054cuda3std3__48in_placeE,@object
	.size		_ZN40_INTERNAL_5a573554_4_k_cu_716a3ea5_296054cuda3std3__48in_placeE,(_ZN40_INTERNAL_5a573554_4_k_cu_716a3ea5_296054cuda3std6ranges3__45__cpo9iter_moveE - _ZN40_INTERNAL_5a573554_4_k_cu_716a3ea5_296054cuda3std3__48in_placeE)
_ZN40_INTERNAL_5a573554_4_k_cu_716a3ea5_296054cuda3std3__48in_placeE:
	.zero		1
	.type		_ZN40_INTERNAL_5a573554_4_k_cu_716a3ea5_296054cuda3std6ranges3__45__cpo9iter_moveE,@object
	.size		_ZN40_INTERNAL_5a573554_4_k_cu_716a3ea5_296054cuda3std6ranges3__45__cpo9iter_moveE,(_ZN40_INTERNAL_5a573554_4_k_cu_716a3ea5_296054cuda3std3__45__cpo5beginE - _ZN40_INTERNAL_5a573554_4_k_cu_716a3ea5_296054cuda3std6ranges3__45__cpo9iter_moveE)
_ZN40_INTERNAL_5a573554_4_k_cu_716a3ea5_296054cuda3std6ranges3__45__cpo9iter_moveE:
	.zero		1
	.type		_ZN40_INTERNAL_5a573554_4_k_cu_716a3ea5_296054cuda3std3__45__cpo5beginE,@object
	.size		_ZN40_INTERNAL_5a573554_4_k_cu_716a3ea5_296054cuda3std3__45__cpo5beginE,(_ZN40_INTERNAL_5a573554_4_k_cu_716a3ea5_296054cuda3std3__442_GLOBAL__N__5a573554_4_k_cu_716a3ea5_296056ignoreE - _ZN40_INTERNAL_5a573554_4_k_cu_716a3ea5_296054cuda3std3__45__cpo5beginE)
_ZN40_INTERNAL_5a573554_4_k_cu_716a3ea5_296054cuda3std3__45__cpo5beginE:
	.zero		1
	.type		_ZN40_INTERNAL_5a573554_4_k_cu_716a3ea5_296054cuda3std3__442_GLOBAL__N__5a573554_4_k_cu_716a3ea5_296056ignoreE,@object
	.size		_ZN40_INTERNAL_5a573554_4_k_cu_716a3ea5_296054cuda3std3__442_GLOBAL__N__5a573554_4_k_cu_716a3ea5_296056ignoreE,(_ZN40_INTERNAL_5a573554_4_k_cu_716a3ea5_296054cute7productE - _ZN40_INTERNAL_5a573554_4_k_cu_716a3ea5_296054cuda3std3__442_GLOBAL__N__5a573554_4_k_cu_716a3ea5_296056ignoreE)
_ZN40_INTERNAL_5a573554_4_k_cu_716a3ea5_296054cuda3std3__442_GLOBAL__N__5a573554_4_k_cu_716a3ea5_296056ignoreE:
	.zero		1
	.type		_ZN40_INTERNAL_5a573554_4_k_cu_716a3ea5_296054cute7productE,@object
	.size		_ZN40_INTERNAL_5a573554_4_k_cu_716a3ea5_296054cute7productE,(_ZN40_INTERNAL_5a573554_4_k_cu_716a3ea5_296054cuda3std3__45__cpo3endE - _ZN40_INTERNAL_5a573554_4_k_cu_716a3ea5_296054cute7productE)
_ZN40_INTERNAL_5a573554_4_k_cu_716a3ea5_296054cute7productE:
	.zero		1
	.type		_ZN40_INTERNAL_5a573554_4_k_cu_716a3ea5_296054cuda3std3__45__cpo3endE,@object
	.size		_ZN40_INTERNAL_5a573554_4_k_cu_716a3ea5_296054cuda3std3__45__cpo3endE,(_ZN40_INTERNAL_5a573554_4_k_cu_716a3ea5_296054cuda3std3__419piecewise_constructE - _ZN40_INTERNAL_5a573554_4_k_cu_716a3ea5_296054cuda3std3__45__cpo3endE)
_ZN40_INTERNAL_5a573554_4_k_cu_716a3ea5_296054cuda3std3__45__cpo3endE:
	.zero		1
	.type		_ZN40_INTERNAL_5a573554_4_k_cu_716a3ea5_296054cuda3std3__419piecewise_constructE,@object
	.size		_ZN40_INTERNAL_5a573554_4_k_cu_716a3ea5_296054cuda3std3__419piecewise_constructE,(_ZN40_INTERNAL_5a573554_4_k_cu_716a3ea5_296054cuda3std3__45__cpo4cendE - _ZN40_INTERNAL_5a573554_4_k_cu_716a3ea5_296054cuda3std3__419piecewise_constructE)
_ZN40_INTERNAL_5a573554_4_k_cu_716a3ea5_296054cuda3std3__419piecewise_constructE:
	.zero		1
	.type		_ZN40_INTERNAL_5a573554_4_k_cu_716a3ea5_296054cuda3std3__45__cpo4cendE,@object
	.size		_ZN40_INTERNAL_5a573554_4_k_cu_716a3ea5_296054cuda3std3__45__cpo4cendE,(_ZN40_INTERNAL_5a573554_4_k_cu_716a3ea5_296054cuda3std6ranges3__45__cpo4swapE - _ZN40_INTERNAL_5a573554_4_k_cu_716a3ea5_296054cuda3std3__45__cpo4cendE)
_ZN40_INTERNAL_5a573554_4_k_cu_716a3ea5_296054cuda3std3__45__cpo4cendE:
	.zero		1
	.type		_ZN40_INTERNAL_5a573554_4_k_cu_716a3ea5_296054cuda3std6ranges3__45__cpo4swapE,@object
	.size		_ZN40_INTERNAL_5a573554_4_k_cu_716a3ea5_296054cuda3std6ranges3__45__cpo4swapE,(.L_7 - _ZN40_INTERNAL_5a573554_4_k_cu_716a3ea5_296054cuda3std6ranges3__45__cpo4swapE)
_ZN40_INTERNAL_5a573554_4_k_cu_716a3ea5_296054cuda3std6ranges3__45__cpo4swapE:
	.zero		1
.L_7:


//--------------------- .nv.constant0._ZN7cutlass13device_kernelINS_4gemm6kernel13GemmUniversalIN4cute5tupleIJiiiiEEENS1_10collective13CollectiveMmaINS1_37MainloopSm90TmaGmmaWarpSpecializedFP8ILi11ENS5_IJNS4_1CILi1EEENSA_ILi2EEESB_EEENS1_35KernelTmaWarpSpecializedCooperativeEEENS5_IJNSA_ILi256EEENSA_ILi64EEESH_EEENS_12float_e5m2_tENS5_IJlSB_lEEESJ_SK_NS4_8TiledMMAINS4_8MMA_AtomIJNS4_4SM904GMMA30MMA_64x64x32_F32E5M2E5M2_SS_TNILNSO_7ScaleInE1ELSQ_1EEEEEENS4_6LayoutINS5_IJSC_SB_SB_EEENS5_IJSB_NSA_ILi0EEESV_EEEEENS5_IJNS4_10UnderscoreESY_SY_EEEEENS4_23SM90_TMA_LOAD_MULTICASTENS4_14ComposedLayoutINS4_7SwizzleILi2ELi4ELi3EEENS4_18smem_ptr_flag_bitsILi8EEENST_INS5_IJNSA_ILi8EEESH_EEENS5_IJSH_SB_EEEEEEEvNS4_8identityENS4_13SM90_TMA_LOADES1B_vS1C_EENS_8epilogue10collective6detail29Sm90TmaWarpSpecializedAdapterINS1G_15DefaultEpilogueISJ_SK_SK_NS1F_6thread17LinearCombinationISJ_Li1EffLNS1K_9ScaleType4KindE0ELNS_15FloatRoundStyleE2ESJ_EENS1_15EpilogueDefaultEEEEEvvEEEEvNT_6ParamsE --------------------------
	.section	.nv.constant0._ZN7cutlass13device_kernelINS_4gemm6kernel13GemmUniversalIN4cute5tupleIJiiiiEEENS1_10collective13CollectiveMmaINS1_37MainloopSm90TmaGmmaWarpSpecializedFP8ILi11ENS5_IJNS4_1CILi1EEENSA_ILi2EEESB_EEENS1_35KernelTmaWarpSpecializedCooperativeEEENS5_IJNSA_ILi256EEENSA_ILi64EEESH_EEENS_12float_e5m2_tENS5_IJlSB_lEEESJ_SK_NS4_8TiledMMAINS4_8MMA_AtomIJNS4_4SM904GMMA30MMA_64x64x32_F32E5M2E5M2_SS_TNILNSO_7ScaleInE1ELSQ_1EEEEEENS4_6LayoutINS5_IJSC_SB_SB_EEENS5_IJSB_NSA_ILi0EEESV_EEEEENS5_IJNS4_10UnderscoreESY_SY_EEEEENS4_23SM90_TMA_LOAD_MULTICASTENS4_14ComposedLayoutINS4_7SwizzleILi2ELi4ELi3EEENS4_18smem_ptr_flag_bitsILi8EEENST_INS5_IJNSA_ILi8EEESH_EEENS5_IJSH_SB_EEEEEEEvNS4_8identityENS4_13SM90_TMA_LOADES1B_vS1C_EENS_8epilogue10collective6detail29Sm90TmaWarpSpecializedAdapterINS1G_15DefaultEpilogueISJ_SK_SK_NS1F_6thread17LinearCombinationISJ_Li1EffLNS1K_9ScaleType4KindE0ELNS_15FloatRoundStyleE2ESJ_EENS1_15EpilogueDefaultEEEEEvvEEEEvNT_6ParamsE,"a",@progbits
	.sectionflags	@""
	.align	4
.nv.constant0._ZN7cutlass13device_kernelINS_4gemm6kernel13GemmUniversalIN4cute5tupleIJiiiiEEENS1_10collective13CollectiveMmaINS1_37MainloopSm90TmaGmmaWarpSpecializedFP8ILi11ENS5_IJNS4_1CILi1EEENSA_ILi2EEESB_EEENS1_35KernelTmaWarpSpecializedCooperativeEEENS5_IJNSA_ILi256EEENSA_ILi64EEESH_EEENS_12float_e5m2_tENS5_IJlSB_lEEESJ_SK_NS4_8TiledMMAINS4_8MMA_AtomIJNS4_4SM904GMMA30MMA_64x64x32_F32E5M2E5M2_SS_TNILNSO_7ScaleInE1ELSQ_1EEEEEENS4_6LayoutINS5_IJSC_SB_SB_EEENS5_IJSB_NSA_ILi0EEESV_EEEEENS5_IJNS4_10UnderscoreESY_SY_EEEEENS4_23SM90_TMA_LOAD_MULTICASTENS4_14ComposedLayoutINS4_7SwizzleILi2ELi4ELi3EEENS4_18smem_ptr_flag_bitsILi8EEENST_INS5_IJNSA_ILi8EEESH_EEENS5_IJSH_SB_EEEEEEEvNS4_8identityENS4_13SM90_TMA_LOADES1B_vS1C_EENS_8epilogue10collective6detail29Sm90TmaWarpSpecializedAdapterINS1G_15DefaultEpilogueISJ_SK_SK_NS1F_6thread17LinearCombinationISJ_Li1EffLNS1K_9ScaleType4KindE0ELNS_15FloatRoundStyleE2ESJ_EENS1_15EpilogueDefaultEEEEEvvEEEEvNT_6ParamsE:
	.zero		1664


//--------------------- SYMBOLS --------------------------

	.type		.nv.reservedSmem.offset0,@object
	.size		.nv.reservedSmem.offset0,0x4
